	.target	sm_100a

	.elftype	@"ET_EXEC"


//--------------------- .note.nv.tkinfo           --------------------------
	.section	.note.nv.tkinfo,"",@"SHT_NOTE"
	.sectionflags	@"SHF_NOTE_NV_TKINFO"
	.tkinfo
        /*0018*/ 	.word	0x00000081
        /*0030*/ 	.string	""
        /*0030*/ 	.string	"ptxas-blackwell"
        /*0030*/ 	.string	"Cuda compilation tools, release 12.9, V12.9.86"
        /*0030*/ 	.string	"Build cuda_12.9.r12.9/compiler.36037853_0"
        /*0030*/ 	.string	"-v  -suppress-debug-info  -lineinfo  -arch sm_100a "



//--------------------- .note.nv.cuver            --------------------------
	.section	.note.nv.cuver,"",@"SHT_NOTE"
	.sectionflags	@"SHF_NOTE_NV_CUVER"
        /*0018*/ 	.short	0x0001
        /*001a*/ 	.short	0x0064
        /*001c*/ 	.short	0x0001
        /*001e*/ 	.short	0x0000
        /*0020*/ 	.short	0x0001
        /*0022*/ 	.short	0x0000


//--------------------- .nv.info                  --------------------------
	.section	.nv.info,"",@"SHT_CUDA_INFO"
	.align	4


	//----- nvinfo : EIATTR_REGCOUNT
	.align		4
        /*0000*/ 	.byte	0x04, 0x2f
        /*0002*/ 	.short	(.L_4 - .L_3)
	.align		4
.L_3:
        /*0004*/ 	.word	index@(gluon_tcgen05)
        /*0008*/ 	.word	0x00000047


	//----- nvinfo : EIATTR_FRAME_SIZE
	.align		4
.L_4:
        /*000c*/ 	.byte	0x04, 0x11
        /*000e*/ 	.short	(.L_6 - .L_5)
	.align		4
.L_5:
        /*0010*/ 	.word	index@($__internal_2_$__cuda_sm10x_tcgen05_guardrail_trap_unallocated_columns_being_dealloced)
        /*0014*/ 	.word	0x00000000


	//----- nvinfo : EIATTR_FRAME_SIZE
	.align		4
.L_6:
        /*0018*/ 	.byte	0x04, 0x11
        /*001a*/ 	.short	(.L_8 - .L_7)
	.align		4
.L_7:
        /*001c*/ 	.word	index@($__internal_1_$__cuda_sm10x_tcgen05_guardrail_trap_phase_invalid_during_alloc)
        /*0020*/ 	.word	0x00000000


	//----- nvinfo : EIATTR_FRAME_SIZE
	.align		4
.L_8:
        /*0024*/ 	.byte	0x04, 0x11
        /*0026*/ 	.short	(.L_10 - .L_9)
	.align		4
.L_9:
        /*0028*/ 	.word	index@($__internal_0_$__cuda_sm10x_tcgen05_guardrail_trap_col_being_dealloced_not_returned_by_alloc)
        /*002c*/ 	.word	0x00000000


	//----- nvinfo : EIATTR_FRAME_SIZE
	.align		4
.L_10:
        /*0030*/ 	.byte	0x04, 0x11
        /*0032*/ 	.short	(.L_12 - .L_11)
	.align		4
.L_11:
        /*0034*/ 	.word	index@(gluon_tcgen05)
        /*0038*/ 	.word	0x00000000


	//----- nvinfo : EIATTR_MIN_STACK_SIZE
	.align		4
.L_12:
        /*003c*/ 	.byte	0x04, 0x12
        /*003e*/ 	.short	(.L_14 - .L_13)
	.align		4
.L_13:
        /*0040*/ 	.word	index@(gluon_tcgen05)
        /*0044*/ 	.word	0x00000000
.L_14:


//--------------------- .nv.info.gluon_tcgen05    --------------------------
	.section	.nv.info.gluon_tcgen05,"",@"SHT_CUDA_INFO"
	.sectionflags	@""
	.align	4


	//----- nvinfo : EIATTR_CUDA_API_VERSION
	.align		4
        /*0000*/ 	.byte	0x04, 0x37
        /*0002*/ 	.short	(.L_16 - .L_15)
.L_15:
        /*0004*/ 	.word	0x00000081


	//----- nvinfo : EIATTR_KPARAM_INFO
	.align		4
.L_16:
        /*0008*/ 	.byte	0x04, 0x17
        /*000a*/ 	.short	(.L_18 - .L_17)
.L_17:
        /*000c*/ 	.word	0x00000000
        /*0010*/ 	.short	0x000a
        /*0012*/ 	.short	0x0048
        /*0014*/ 	.byte	0x00, 0xf4, 0x21, 0x00


	//----- nvinfo : EIATTR_KPARAM_INFO
	.align		4
.L_18:
        /*0018*/ 	.byte	0x04, 0x17
        /*001a*/ 	.short	(.L_20 - .L_19)
.L_19:
        /*001c*/ 	.word	0x00000000
        /*0020*/ 	.short	0x0009
        /*0022*/ 	.short	0x0040
        /*0024*/ 	.byte	0x00, 0xf4, 0x21, 0x00


	//----- nvinfo : EIATTR_KPARAM_INFO
	.align		4
.L_20:
        /*0028*/ 	.byte	0x04, 0x17
        /*002a*/ 	.short	(.L_22 - .L_21)
.L_21:
        /*002c*/ 	.word	0x00000000
        /*0030*/ 	.short	0x0008
        /*0032*/ 	.short	0x0038
        /*0034*/ 	.byte	0x00, 0xf0, 0x21, 0x00


	//----- nvinfo : EIATTR_KPARAM_INFO
	.align		4
.L_22:
        /*0038*/ 	.byte	0x04, 0x17
        /*003a*/ 	.short	(.L_24 - .L_23)
.L_23:
        /*003c*/ 	.word	0x00000000
        /*0040*/ 	.short	0x0007
        /*0042*/ 	.short	0x0030
        /*0044*/ 	.byte	0x00, 0xf0, 0x21, 0x00


	//----- nvinfo : EIATTR_KPARAM_INFO
	.align		4
.L_24:
        /*0048*/ 	.byte	0x04, 0x17
        /*004a*/ 	.short	(.L_26 - .L_25)
.L_25:
        /*004c*/ 	.word	0x00000000
        /*0050*/ 	.short	0x0006
        /*0052*/ 	.short	0x0028
        /*0054*/ 	.byte	0x00, 0xf0, 0x21, 0x00


	//----- nvinfo : EIATTR_KPARAM_INFO
	.align		4
.L_26:
        /*0058*/ 	.byte	0x04, 0x17
        /*005a*/ 	.short	(.L_28 - .L_27)
.L_27:
        /*005c*/ 	.word	0x00000000
        /*0060*/ 	.short	0x0005
        /*0062*/ 	.short	0x0020
        /*0064*/ 	.byte	0x00, 0xf0, 0x11, 0x00


	//----- nvinfo : EIATTR_KPARAM_INFO
	.align		4
.L_28:
        /*0068*/ 	.byte	0x04, 0x17
        /*006a*/ 	.short	(.L_30 - .L_29)
.L_29:
        /*006c*/ 	.word	0x00000000
        /*0070*/ 	.short	0x0004
        /*0072*/ 	.short	0x001c
        /*0074*/ 	.byte	0x00, 0xf0, 0x11, 0x00


	//----- nvinfo : EIATTR_KPARAM_INFO
	.align		4
.L_30:
        /*0078*/ 	.byte	0x04, 0x17
        /*007a*/ 	.short	(.L_32 - .L_31)
.L_31:
        /*007c*/ 	.word	0x00000000
        /*0080*/ 	.short	0x0003
        /*0082*/ 	.short	0x0018
        /*0084*/ 	.byte	0x00, 0xf0, 0x11, 0x00


	//----- nvinfo : EIATTR_KPARAM_INFO
	.align		4
.L_32:
        /*0088*/ 	.byte	0x04, 0x17
        /*008a*/ 	.short	(.L_34 - .L_33)
.L_33:
        /*008c*/ 	.word	0x00000000
        /*0090*/ 	.short	0x0002
        /*0092*/ 	.short	0x0010
        /*0094*/ 	.byte	0x00, 0xf4, 0x21, 0x00


	//----- nvinfo : EIATTR_KPARAM_INFO
	.align		4
.L_34:
        /*0098*/ 	.byte	0x04, 0x17
        /*009a*/ 	.short	(.L_36 - .L_35)
.L_35:
        /*009c*/ 	.word	0x00000000
        /*00a0*/ 	.short	0x0001
        /*00a2*/ 	.short	0x0008
        /*00a4*/ 	.byte	0x00, 0xf4, 0x21, 0x00


	//----- nvinfo : EIATTR_KPARAM_INFO
	.align		4
.L_36:
        /*00a8*/ 	.byte	0x04, 0x17
        /*00aa*/ 	.short	(.L_38 - .L_37)
.L_37:
        /*00ac*/ 	.word	0x00000000
        /*00b0*/ 	.short	0x0000
        /*00b2*/ 	.short	0x0000
        /*00b4*/ 	.byte	0x00, 0xf4, 0x21, 0x00


	//----- nvinfo : EIATTR_AT_ENTRY_FRAGMENTS
	.align		4
.L_38:
        /*00b8*/ 	.byte	0x04, 0x4f
        /*00ba*/ 	.short	(.L_40 - .L_39)


	//   ....[0]....
.L_39:
        /*00bc*/ 	.word	0x00000004


	//----- nvinfo : EIATTR_RESERVED_SMEM_USED
	.align		4
.L_40:
        /*00c0*/ 	.byte	0x01, 0x41
	.zero		2


	//----- nvinfo : EIATTR_SPARSE_MMA_MASK
	.align		4
        /*00c4*/ 	.byte	0x03, 0x50
        /*00c6*/ 	.short	0x0000


	//----- nvinfo : EIATTR_TCGEN05_1CTA_USED
	.align		4
        /*00c8*/ 	.byte	0x01, 0x51
	.zero		2


	//----- nvinfo : EIATTR_MAXREG_COUNT
	.align		4
        /*00cc*/ 	.byte	0x03, 0x1b
        /*00ce*/ 	.short	0x00ff


	//----- nvinfo : EIATTR_NUM_BARRIERS
	.align		4
        /*00d0*/ 	.byte	0x02, 0x4c
        /*00d2*/ 	.byte	0x01
	.zero		1


	//----- nvinfo : EIATTR_INT_WARP_WIDE_INSTR_OFFSETS
	.align		4
        /*00d4*/ 	.byte	0x04, 0x31
        /*00d6*/ 	.short	(.L_42 - .L_41)


	//   ....[0]....
.L_41:
        /*00d8*/ 	.word	0x00001780


	//   ....[1]....
        /*00dc*/ 	.word	0x000017a0


	//   ....[2]....
        /*00e0*/ 	.word	0x00001820


	//   ....[3]....
        /*00e4*/ 	.word	0x00001930


	//   ....[4]....
        /*00e8*/ 	.word	0x00001940


	//   ....[5]....
        /*00ec*/ 	.word	0x000019a0


	//   ....[6]....
        /*00f0*/ 	.word	0x000019b0


	//   ....[7]....
        /*00f4*/ 	.word	0x00001bd0


	//   ....[8]....
        /*00f8*/ 	.word	0x00001be0


	//   ....[9]....
        /*00fc*/ 	.word	0x00001d00


	//   ....[10]....
        /*0100*/ 	.word	0x00001d10


	//   ....[11]....
        /*0104*/ 	.word	0x00001d50


	//   ....[12]....
        /*0108*/ 	.word	0x00001d90


	//   ....[13]....
        /*010c*/ 	.word	0x00001ed0


	//   ....[14]....
        /*0110*/ 	.word	0x00001ee0


	//   ....[15]....
        /*0114*/ 	.word	0x00002160


	//   ....[16]....
        /*0118*/ 	.word	0x00002170


	//   ....[17]....
        /*011c*/ 	.word	0x00002690


	//   ....[18]....
        /*0120*/ 	.word	0x000026e0


	//----- nvinfo : EIATTR_COOP_GROUP_MASK_REGIDS
	.align		4
.L_42:
        /*0124*/ 	.byte	0x04, 0x29
        /*0126*/ 	.short	(.L_44 - .L_43)


	//   ....[0]....
.L_43:
        /*0128*/ 	.word	0xffffffff


	//   ....[1]....
        /*012c*/ 	.word	0xffffffff


	//   ....[2]....
        /*0130*/ 	.word	0xffffffff


	//   ....[3]....
        /*0134*/ 	.word	0xffffffff


	//   ....[4]....
        /*0138*/ 	.word	0xffffffff


	//   ....[5]....
        /*013c*/ 	.word	0xffffffff


	//   ....[6]....
        /*0140*/ 	.word	0xffffffff


	//   ....[7]....
        /*0144*/ 	.word	0xffffffff


	//   ....[8]....
        /*0148*/ 	.word	0xffffffff


	//   ....[9]....
        /*014c*/ 	.word	0xffffffff


	//----- nvinfo : EIATTR_COOP_GROUP_INSTR_OFFSETS
	.align		4
.L_44:
        /*0150*/ 	.byte	0x04, 0x28
        /*0152*/ 	.short	(.L_46 - .L_45)


	//   ....[0]....
.L_45:
        /*0154*/ 	.word	0x00000050


	//   ....[1]....
        /*0158*/ 	.word	0x00000310


	//   ....[2]....
        /*015c*/ 	.word	0x00000500


	//   ....[3]....
        /*0160*/ 	.word	0x000009a0


	//   ....[4]....
        /*0164*/ 	.word	0x00000ae0


	//   ....[5]....
        /*0168*/ 	.word	0x00000fe0


	//   ....[6]....
        /*016c*/ 	.word	0x00001120


	//   ....[7]....
        /*0170*/ 	.word	0x00001610


	//   ....[8]....
        /*0174*/ 	.word	0x00002520


	//   ....[9]....
        /*0178*/ 	.word	0x00002790


	//----- nvinfo : EIATTR_VRC_CTA_INIT_COUNT
	.align		4
.L_46:
        /*017c*/ 	.byte	0x02, 0x4a
        /*017e*/ 	.byte	0x80
	.zero		1


	//----- nvinfo : EIATTR_MBARRIER_INSTR_OFFSETS
	.align		4
        /*0180*/ 	.byte	0x04, 0x39
        /*0182*/ 	.short	(.L_48 - .L_47)


	//   ....[0]....
.L_47:
        /*0184*/ 	.word	0x00001840
        /*0188*/ 	.word	0x000000ff
        /*018c*/ 	.word	0x00005000
        /*0190*/ 	.short	0x0100
        /*0192*/ 	.byte	0x08
	.zero		1


	//   ....[1]....
        /*0194*/ 	.word	0x00001850
        /*0198*/ 	.word	0x000000ff
        /*019c*/ 	.word	0x00005010
        /*01a0*/ 	.short	0x0100
        /*01a2*/ 	.byte	0x08
	.zero		1


	//   ....[2]....
        /*01a4*/ 	.word	0x00001af0
        /*01a8*/ 	.word	0x000000ff
        /*01ac*/ 	.word	0x00005000
        /*01b0*/ 	.short	0x010a
        /*01b2*/ 	.byte	0x08
	.zero		1


	//   ....[3]....
        /*01b4*/ 	.word	0x00001c30
        /*01b8*/ 	.word	0x000000ff
        /*01bc*/ 	.word	0x00005010
        /*01c0*/ 	.short	0x010a
        /*01c2*/ 	.byte	0x08
	.zero		1


	//   ....[4]....
        /*01c4*/ 	.word	0x00001e10
        /*01c8*/ 	.word	0x000000ff
        /*01cc*/ 	.word	0x00005000
        /*01d0*/ 	.short	0x010a
        /*01d2*/ 	.byte	0x08
	.zero		1


	//   ....[5]....
        /*01d4*/ 	.word	0x00001f20
        /*01d8*/ 	.word	0x000000ff
        /*01dc*/ 	.word	0x00005010
        /*01e0*/ 	.short	0x010a
        /*01e2*/ 	.byte	0x08
	.zero		1


	//   ....[6]....
        /*01e4*/ 	.word	0x00001fb0
        /*01e8*/ 	.word	0x000000ff
        /*01ec*/ 	.word	0x00005000
        /*01f0*/ 	.short	0x0108
        /*01f2*/ 	.byte	0x08
	.zero		1


	//   ....[7]....
        /*01f4*/ 	.word	0x00001fc0
        /*01f8*/ 	.word	0x000000ff
        /*01fc*/ 	.word	0x00005010
        /*0200*/ 	.short	0x0108
        /*0202*/ 	.byte	0x08
	.zero		1


	//   ....[8]....
        /*0204*/ 	.word	0x000027b0
        /*0208*/ 	.word	0x000000ff
        /*020c*/ 	.word	0x00005000
        /*0210*/ 	.short	0x010a
        /*0212*/ 	.byte	0x08
	.zero		1


	//   ....[9]....
        /*0214*/ 	.word	0x000027e0
        /*0218*/ 	.word	0x000000ff
        /*021c*/ 	.word	0x00005010
        /*0220*/ 	.short	0x010a
        /*0222*/ 	.byte	0x08
	.zero		1


	//   ....[10]....
        /*0224*/ 	.word	0x00002810
        /*0228*/ 	.word	0x000000ff
        /*022c*/ 	.word	0x00005000
        /*0230*/ 	.short	0x010a
        /*0232*/ 	.byte	0x08
	.zero		1


	//   ....[11]....
        /*0234*/ 	.word	0x00002840
        /*0238*/ 	.word	0x000000ff
        /*023c*/ 	.word	0x00005010
        /*0240*/ 	.short	0x010a
        /*0242*/ 	.byte	0x08
	.zero		1


	//----- nvinfo : EIATTR_NUM_MBARRIERS
	.align		4
.L_48:
        /*0244*/ 	.byte	0x03, 0x38
        /*0246*/ 	.short	0x0002


	//----- nvinfo : EIATTR_EXIT_INSTR_OFFSETS
	.align		4
        /*0248*/ 	.byte	0x04, 0x1c
        /*024a*/ 	.short	(.L_50 - .L_49)


	//   ....[0]....
.L_49:
        /*024c*/ 	.word	0x000027a0


	//----- nvinfo : EIATTR_REQNTID
	.align		4
.L_50:
        /*0250*/ 	.byte	0x04, 0x10
        /*0252*/ 	.short	(.L_52 - .L_51)
.L_51:
        /*0254*/ 	.word	0x00000100
        /*0258*/ 	.word	0x00000001
        /*025c*/ 	.word	0x00000001


	//----- nvinfo : EIATTR_CRS_STACK_SIZE
	.align		4
.L_52:
        /*0260*/ 	.byte	0x04, 0x1e
        /*0262*/ 	.short	(.L_54 - .L_53)
.L_53:
        /*0264*/ 	.word	0x00000000


	//----- nvinfo : EIATTR_CBANK_PARAM_SIZE
	.align		4
.L_54:
        /*0268*/ 	.byte	0x03, 0x19
        /*026a*/ 	.short	0x0050


	//----- nvinfo : EIATTR_PARAM_CBANK
	.align		4
        /*026c*/ 	.byte	0x04, 0x0a
        /*026e*/ 	.short	(.L_56 - .L_55)
	.align		4
.L_55:
        /*0270*/ 	.word	index@(.nv.constant0.gluon_tcgen05)
        /*0274*/ 	.short	0x0380
        /*0276*/ 	.short	0x0050


	//----- nvinfo : EIATTR_SW_WAR
	.align		4
.L_56:
        /*0278*/ 	.byte	0x04, 0x36
        /*027a*/ 	.short	(.L_58 - .L_57)
.L_57:
        /*027c*/ 	.word	0x00000008
.L_58:


//--------------------- .nv.compat                --------------------------
	.section	.nv.compat,"",@"SHT_CUDA_COMPAT_INFO"
	.align	4
        /*0000*/ 	.byte	0x02, 0x02, 0x02, 0x00, 0x02, 0x05, 0x05, 0x00, 0x02, 0x03, 0x03, 0x00, 0x02, 0x06, 0x01, 0x00


//--------------------- .nv.callgraph             --------------------------
	.section	.nv.callgraph,"",@"SHT_CUDA_CALLGRAPH"
	.align	4
	.sectionentsize	8
	.align		4
        /*0000*/ 	.word	0x00000000
	.align		4
        /*0004*/ 	.word	0xffffffff
	.align		4
        /*0008*/ 	.word	0x00000000
	.align		4
        /*000c*/ 	.word	0xfffffffe
	.align		4
        /*0010*/ 	.word	0x00000000
	.align		4
        /*0014*/ 	.word	0xfffffffd
	.align		4
        /*0018*/ 	.word	0x00000000
	.align		4
        /*001c*/ 	.word	0xfffffffc


//--------------------- .text.gluon_tcgen05       --------------------------
	.section	.text.gluon_tcgen05,"ax",@progbits
	.align	128
        .global         gluon_tcgen05
        .type           gluon_tcgen05,@function
        .size           gluon_tcgen05,(.L_x_73 - gluon_tcgen05)
        .other          gluon_tcgen05,@"STO_CUDA_ENTRY STV_DEFAULT"
gluon_tcgen05:
.text.gluon_tcgen05:
[----:B------:R-:W1:Y:S01]  /*0000*/  LDC R1, c[0x0][0x37c] ;  /* 0x0000df00ff017b82 */ /* 0x000e620000000800 */
[----:B------:R-:W2:Y:S02]  /*0010*/  S2R R0, SR_TID.X ;  /* 0x0000000000007919 */ /* 0x000ea40000002100 */
[----:B--2---:R-:W-:-:S13]  /*0020*/  ISETP.GE.U32.AND P2, PT, R0, 0x20, PT ;  /* 0x000000200000780c */ /* 0x004fda0003f46070 */
[----:B------:R-:W-:Y:S05]  /*0030*/  @P2 BRA `(.L_x_0) ;  /* 0x0000000000b82947 */ /* 0x000fea0003800000 */
[----:B------:R-:W2:Y:S01]  /*0040*/  S2UR UR6, SR_CgaCtaId ;  /* 0x00000000000679c3 */ /* 0x000ea20000008800 */
[----:B------:R-:W-:Y:S01]  /*0050*/  NOP ;  /* 0x0000000000007918 */ /* 0x000fe20000000000 */
[----:B------:R-:W-:Y:S02]  /*0060*/  UMOV UR4, 0x40 ;  /* 0x0000004000047882 */ /* 0x000fe40000000000 */
[----:B--2---:R-:W-:-:S09]  /*0070*/  ULEA UR4, UR6, UR4, 0x18 ;  /* 0x0000000406047291 */ /* 0x004fd2000f8ec0ff */
[----:B------:R-:W2:Y:S01]  /*0080*/  LDS.U8 R2, [UR4] ;  /* 0x00000004ff027984 */ /* 0x000ea20008000000 */
[----:B------:R-:W-:Y:S02]  /*0090*/  UMOV UR4, 0x400 ;  /* 0x0000040000047882 */ /* 0x000fe40000000000 */
[----:B------:R-:W-:Y:S01]  /*00a0*/  ULEA UR4, UR6, UR4, 0x18 ;  /* 0x0000000406047291 */ /* 0x000fe2000f8ec0ff */
[----:B--2---:R-:W-:-:S13]  /*00b0*/  ISETP.NE.AND P0, PT, R2, RZ, PT ;  /* 0x000000ff0200720c */ /* 0x004fda0003f05270 */
[----:B------:R-:W-:Y:S05]  /*00c0*/  @P0 BRA `(.L_x_1) ;  /* 0x00000000007c0947 */ /* 0x000fea0003800000 */
[----:B------:R-:W-:-:S13]  /*00d0*/  ELECT P0, URZ, PT ;  /* 0x0000000000ff782f */ /* 0x000fda0003800000 */
[----:B------:R-:W-:Y:S05]  /*00e0*/  @!P0 BRA `(.L_x_2) ;  /* 0x0000000000848947 */ /* 0x000fea0003800000 */
[----:B------:R-:W-:Y:S01]  /*00f0*/  UMOV UR5, 0x8 ;  /* 0x0000000800057882 */ /* 0x000fe20000000000 */
[----:B------:R-:W-:Y:S02]  /*0100*/  IMAD.MOV.U32 R5, RZ, RZ, 0x1 ;  /* 0x00000001ff057424 */ /* 0x000fe400078e00ff */
[----:B------:R-:W-:Y:S02]  /*0110*/  IMAD.MOV.U32 R3, RZ, RZ, 0xff ;  /* 0x000000ffff037424 */ /* 0x000fe400078e00ff */
[----:B------:R-:W-:Y:S04]  /*0120*/  DEPBAR.LE SB2, 0x36 ;  /* 0x0000ad800000791a */ /* 0x000fe80000000000 */
[----:B------:R-:W2:Y:S02]  /*0130*/  UTCATOMSWS.FIND_AND_SET.ALIGN UP0, UR5, UR5 ;  /* 0x00000005000575e3 */ /* 0x000ea40008000800 */
[----:B--2---:R-:W-:-:S04]  /*0140*/  PLOP3.LUT P0, PT, PT, PT, UP0, 0x80, 0x8 ;  /* 0x000000000008781c */ /* 0x004fc80003f0f008 */
[----:B------:R-:W-:-:S04]  /*0150*/  SEL R2, RZ, 0xffffffff, !P0 ;  /* 0xffffffffff027807 */ /* 0x000fc80004000000 */
[----:B------:R-:W-:Y:S01]  /*0160*/  ISETP.NE.AND P0, PT, R2, RZ, PT ;  /* 0x000000ff0200720c */ /* 0x000fe20003f05270 */
[----:B------:R-:W-:-:S12]  /*0170*/  IMAD.U32 R2, RZ, RZ, UR5 ;  /* 0x00000005ff027e24 */ /* 0x000fd8000f8e00ff */
[----:B------:R-:W-:Y:S05]  /*0180*/  @P0 BRA `(.L_x_3) ;  /* 0x0000000000240947 */ /* 0x000fea0003800000 */
.L_x_4:
[----:B------:R-:W-:Y:S05]  /*0190*/  NANOSLEEP 0x64 ;  /* 0x000000640000795d */ /* 0x000fea0003800000 */
[----:B------:R-:W-:-:S05]  /*01a0*/  UMOV UR5, 0x8 ;  /* 0x0000000800057882 */ /* 0x000fca0000000000 */
[----:B------:R-:W-:Y:S04]  /*01b0*/  DEPBAR.LE SB2, 0x36 ;  /* 0x0000ad800000791a */ /* 0x000fe80000000000 */
[----:B------:R-:W2:Y:S02]  /*01c0*/  UTCATOMSWS.FIND_AND_SET.ALIGN UP0, UR5, UR5 ;  /* 0x00000005000575e3 */ /* 0x000ea40008000800 */
[----:B--2---:R-:W-:-:S04]  /*01d0*/  PLOP3.LUT P0, PT, PT, PT, UP0, 0x80, 0x8 ;  /* 0x000000000008781c */ /* 0x004fc80003f0f008 */
[----:B------:R-:W-:-:S04]  /*01e0*/  SEL R2, RZ, 0xffffffff, !P0 ;  /* 0xffffffffff027807 */ /* 0x000fc80004000000 */
[----:B------:R-:W-:Y:S01]  /*01f0*/  ISETP.NE.AND P0, PT, R2, RZ, PT ;  /* 0x000000ff0200720c */ /* 0x000fe20003f05270 */
[----:B------:R-:W-:-:S12]  /*0200*/  IMAD.U32 R2, RZ, RZ, UR5 ;  /* 0x00000005ff027e24 */ /* 0x000fd8000f8e00ff */
[----:B------:R-:W-:Y:S05]  /*0210*/  @!P0 BRA `(.L_x_4) ;  /* 0xfffffffc00dc8947 */ /* 0x000fea000383ffff */
.L_x_3:
[C---:B------:R-:W-:Y:S01]  /*0220*/  VIADD R4, R2.reuse, 0x10 ;  /* 0x0000001002047836 */ /* 0x040fe20000000000 */
[----:B------:R-:W-:Y:S01]  /*0230*/  UMOV UR5, 0x50 ;  /* 0x0000005000057882 */ /* 0x000fe20000000000 */
[----:B------:R-:W-:Y:S01]  /*0240*/  SHF.L.U32 R3, R3, R2, RZ ;  /* 0x0000000203037219 */ /* 0x000fe200000006ff */
[----:B------:R-:W-:Y:S01]  /*0250*/  ULEA UR5, UR6, UR5, 0x18 ;  /* 0x0000000506057291 */ /* 0x000fe2000f8ec0ff */
[----:B------:R-:W-:Y:S01]  /*0260*/  IMAD.SHL.U32 R2, R2, 0x20, RZ ;  /* 0x0000002002027824 */ /* 0x000fe200078e00ff */
[----:B------:R-:W-:-:S04]  /*0270*/  SHF.L.U32 R4, R5, R4, RZ ;  /* 0x0000000405047219 */ /* 0x000fc800000006ff */
[----:B------:R-:W-:-:S05]  /*0280*/  LOP3.LUT R3, R4, R3, RZ, 0xfc, !PT ;  /* 0x0000000304037212 */ /* 0x000fca00078efcff */
[----:B------:R2:W-:Y:S04]  /*0290*/  ATOMS.OR RZ, [UR5], R3 ;  /* 0x00000003ffff798c */ /* 0x0005e8000b000005 */
[----:B------:R2:W-:Y:S01]  /*02a0*/  STS [UR4], R2 ;  /* 0x00000002ff007988 */ /* 0x0005e20008000804 */
[----:B------:R-:W-:Y:S05]  /*02b0*/  BRA `(.L_x_2) ;  /* 0x0000000000107947 */ /* 0x000fea0003800000 */
.L_x_1:
[----:B------:R-:W-:Y:S01]  /*02c0*/  IMAD.MOV.U32 R3, RZ, RZ, -0x1 ;  /* 0xffffffffff037424 */ /* 0x000fe200078e00ff */
[----:B------:R-:W-:-:S04]  /*02d0*/  MOV R2, 0x300 ;  /* 0x0000030000027802 */ /* 0x000fc80000000f00 */
[----:B------:R2:W-:Y:S03]  /*02e0*/  STS [UR4], R3 ;  /* 0x00000003ff007988 */ /* 0x0005e60008000804 */
[----:B-12---:R-:W-:Y:S05]  /*02f0*/  CALL.REL.NOINC `($__internal_1_$__cuda_sm10x_tcgen05_guardrail_trap_phase_invalid_during_alloc) ;  /* 0x0000002400687944 */ /* 0x006fea0003c00000 */
.L_x_2:
[----:B------:R-:W-:Y:S05]  /*0300*/  WARPSYNC.ALL ;  /* 0x0000000000007948 */ /* 0x000fea0003800000 */
[----:B------:R-:W-:Y:S01]  /*0310*/  NOP ;  /* 0x0000000000007918 */ /* 0x000fe20000000000 */
.L_x_0:
[----:B------:R-:W3:Y:S08]  /*0320*/  S2UR UR4, SR_CgaCtaId ;  /* 0x00000000000479c3 */ /* 0x000ef00000008800 */
[----:B------:R-:W-:Y:S01]  /*0330*/  BAR.SYNC.DEFER_BLOCKING 0x0 ;  /* 0x0000000000007b1d */ /* 0x000fe20000010000 */
[----:B------:R-:W-:-:S05]  /*0340*/  LOP3.LUT R68, R0, 0xff, RZ, 0xc0, !PT ;  /* 0x000000ff00447812 */ /* 0x000fca00078ec0ff */
[----:B------:R-:W-:Y:S02]  /*0350*/  UMOV UR8, 0x400 ;  /* 0x0000040000087882 */ /* 0x000fe40000000000 */
[----:B------:R-:W4:Y:S08]  /*0360*/  LDC R4, c[0x0][0x398] ;  /* 0x0000e600ff047b82 */ /* 0x000f300000000800 */
[----:B------:R-:W5:Y:S01]  /*0370*/  LDC R10, c[0x0][0x3a0] ;  /* 0x0000e800ff0a7b82 */ /* 0x000f620000000800 */
[----:B---3--:R-:W-:-:S07]  /*0380*/  ULEA UR8, UR4, UR8, 0x18 ;  /* 0x0000000804087291 */ /* 0x008fce000f8ec0ff */
[----:B------:R-:W3:Y:S02]  /*0390*/  S2UR UR11, SR_CTAID.Y ;  /* 0x00000000000b79c3 */ /* 0x000ee40000002600 */
[----:B--2---:R-:W2:Y:S06]  /*03a0*/  LDS R3, [UR8] ;  /* 0x00000008ff037984 */ /* 0x004eac0008000800 */
[----:B------:R-:W-:Y:S06]  /*03b0*/  BAR.SYNC.DEFER_BLOCKING 0x0 ;  /* 0x0000000000007b1d */ /* 0x000fec0000010000 */
[----:B------:R-:W-:Y:S05]  /*03c0*/  @P2 BRA `(.L_x_5) ;  /* 0x0000000000182947 */ /* 0x000fea0003800000 */
[----:B------:R-:W-:Y:S01]  /*03d0*/  ELECT P0, URZ, PT ;  /* 0x0000000000ff782f */ /* 0x000fe20003800000 */
[----:B------:R-:W-:Y:S01]  /*03e0*/  IMAD.MOV.U32 R2, RZ, RZ, 0x1 ;  /* 0x00000001ff027424 */ /* 0x000fe200078e00ff */
[----:B------:R-:W-:Y:S01]  /*03f0*/  UMOV UR5, 0x40 ;  /* 0x0000004000057882 */ /* 0x000fe20000000000 */
[----:B------:R-:W-:Y:S01]  /*0400*/  UVIRTCOUNT.DEALLOC.SMPOOL 0x80 ;  /* 0x000000800000784c */ /* 0x000fe20000000000 */
[----:B------:R-:W-:-:S09]  /*0410*/  ULEA UR5, UR4, UR5, 0x18 ;  /* 0x0000000504057291 */ /* 0x000fd2000f8ec0ff */
[----:B------:R5:W-:Y:S03]  /*0420*/  @P0 STS.U8 [UR5], R2 ;  /* 0x00000002ff000988 */ /* 0x000be60008000005 */
.L_x_5:
[----:B------:R-:W5:Y:S01]  /*0430*/  S2UR UR4, SR_CTAID.Z ;  /* 0x00000000000479c3 */ /* 0x000f620000002700 */
[----:B------:R-:W4:Y:S01]  /*0440*/  LDCU UR5, c[0x0][0x370] ;  /* 0x00006e00ff0577ac */ /* 0x000f220008000800 */
[----:B------:R-:W-:Y:S01]  /*0450*/  ISETP.GE.U32.AND P0, PT, R68, 0x20, PT ;  /* 0x000000204400780c */ /* 0x000fe20003f06070 */
[----:B----4-:R-:W-:Y:S01]  /*0460*/  VIADD R4, R4, 0xffffffff ;  /* 0xffffffff04047836 */ /* 0x010fe20000000000 */
[C---:B------:R-:W-:Y:S01]  /*0470*/  ISETP.NE.U32.AND P3, PT, R68.reuse, RZ, PT ;  /* 0x000000ff4400720c */ /* 0x040fe20003f65070 */
[----:B------:R-:W5:Y:S01]  /*0480*/  LDCU UR7, c[0x0][0x374] ;  /* 0x00006e80ff0777ac */ /* 0x000f620008000800 */
[----:B------:R-:W-:Y:S01]  /*0490*/  LEA R11, R68, UR8, 0x2 ;  /* 0x00000008440b7c11 */ /* 0x000fe2000f8e10ff */
[----:B-----5:R-:W-:Y:S01]  /*04a0*/  VIADD R12, R10, 0xffffffff ;  /* 0xffffffff0a0c7836 */ /* 0x020fe20000000000 */
[----:B------:R-:W4:Y:S01]  /*04b0*/  S2UR UR6, SR_CTAID.X ;  /* 0x00000000000679c3 */ /* 0x000f220000002500 */
[----:B------:R-:W5:Y:S01]  /*04c0*/  LDCU.64 UR16, c[0x0][0x3c0] ;  /* 0x00007800ff1077ac */ /* 0x000f620008000a00 */
[----:B--2---:R-:W-:Y:S01]  /*04d0*/  R2UR UR29, R3 ;  /* 0x00000000031d72ca */ /* 0x004fe200000e0000 */
[----:B------:R-:W-:Y:S04]  /*04e0*/  BSSY.RECONVERGENT B0, `(.L_x_6) ;  /* 0x0000011000007945 */ /* 0x000fe80003800200 */
[----:B------:R2:W-:Y:S01]  /*04f0*/  @!P0 STS [R11], RZ ;  /* 0x000000ff0b008388 */ /* 0x0005e20000000800 */
[----:B------:R-:W-:-:S03]  /*0500*/  NOP ;  /* 0x0000000000007918 */ /* 0x000fc60000000000 */
[----:B------:R2:W-:Y:S01]  /*0510*/  @!P3 STS [UR8+0x24], R4 ;  /* 0x00002404ff00b988 */ /* 0x0005e20008000808 */
[----:B---3--:R-:W-:-:S03]  /*0520*/  UIMAD UR4, UR4, UR7, UR11 ;  /* 0x00000007040472a4 */ /* 0x008fc6000f8e020b */
[----:B------:R2:W-:Y:S01]  /*0530*/  @!P3 STS [UR8+0x20], R12 ;  /* 0x0000200cff00b988 */ /* 0x0005e20008000808 */
[----:B----4-:R-:W-:-:S04]  /*0540*/  UIMAD UR4, UR4, UR5, UR6 ;  /* 0x00000005040472a4 */ /* 0x010fc8000f8e0206 */
[----:B------:R-:W-:-:S04]  /*0550*/  UIMAD UR4, UR4, 0x180, URZ ;  /* 0x00000180040478a4 */ /* 0x000fc8000f8e02ff */
[----:B-----5:R-:W-:-:S04]  /*0560*/  UIADD3 UR12, UP0, UPT, UR4, UR16, URZ ;  /* 0x00000010040c7290 */ /* 0x020fc8000ff1e0ff */
[----:B------:R-:W-:Y:S01]  /*0570*/  ULEA.HI.X.SX32 UR13, UR4, UR17, 0x1, UP0 ;  /* 0x00000011040d7291 */ /* 0x000fe200080f0eff */
[----:B--2---:R-:W-:Y:S11]  /*0580*/  @P3 BRA `(.L_x_7) ;  /* 0x0000000000183947 */ /* 0x004ff60003800000 */
[----:B------:R-:W2:Y:S01]  /*0590*/  LDS R2, [UR8+0x8] ;  /* 0x00000808ff027984 */ /* 0x000ea20008000800 */
[----:B------:R-:W3:Y:S01]  /*05a0*/  LDC.64 R6, c[0x0][0x380] ;  /* 0x0000e000ff067b82 */ /* 0x000ee20000000a00 */
[----:B------:R-:W-:Y:S02]  /*05b0*/  IMAD.MOV.U32 R3, RZ, RZ, 0x70 ;  /* 0x00000070ff037424 */ /* 0x000fe400078e00ff */
[----:B---3--:R3:W-:Y:S03]  /*05c0*/  STS.64 [UR8], R6 ;  /* 0x00000006ff007988 */ /* 0x0087e60008000a08 */
[----:B--2---:R-:W-:-:S05]  /*05d0*/  LOP3.LUT R2, R2, 0x10, R3, 0xd8, !PT ;  /* 0x0000001002027812 */ /* 0x004fca00078ed803 */
[----:B------:R3:W-:Y:S02]  /*05e0*/  STS [UR8+0x8], R2 ;  /* 0x00000802ff007988 */ /* 0x0007e40008000808 */
.L_x_7:
[----:B------:R-:W-:Y:S05]  /*05f0*/  BSYNC.RECONVERGENT B0 ;  /* 0x0000000000007941 */ /* 0x000fea0003800200 */
.L_x_6:
[----:B------:R-:W-:Y:S04]  /*0600*/  BSSY.RECONVERGENT B0, `(.L_x_8) ;  /* 0x000000a000007945 */ /* 0x000fe80003800200 */
[----:B------:R-:W-:Y:S05]  /*0610*/  @P3 BRA `(.L_x_9) ;  /* 0x0000000000203947 */ /* 0x000fea0003800000 */
[----:B---3--:R-:W2:Y:S01]  /*0620*/  LDS R2, [UR8+0x34] ;  /* 0x00003408ff027984 */ /* 0x008ea20008000800 */
[----:B------:R-:W-:Y:S02]  /*0630*/  IMAD.MOV.U32 R3, RZ, RZ, 0x1f000000 ;  /* 0x1f000000ff037424 */ /* 0x000fe400078e00ff */
[----:B------:R-:W-:Y:S01]  /*0640*/  @!P3 IMAD.MOV.U32 R5, RZ, RZ, 0x3f ;  /* 0x0000003fff05b424 */ /* 0x000fe200078e00ff */
[----:B------:R-:W3:Y:S02]  /*0650*/  @!P3 LDS R6, [UR8+0x38] ;  /* 0x00003808ff06b984 */ /* 0x000ee40008000800 */
[----:B--2---:R-:W-:Y:S02]  /*0660*/  LOP3.LUT R2, R2, 0xff000000, R3, 0xb8, !PT ;  /* 0xff00000002027812 */ /* 0x004fe400078eb803 */
[----:B---3--:R-:W-:-:S03]  /*0670*/  @!P3 LOP3.LUT R3, R6, 0xff, R5, 0xb8, !PT ;  /* 0x000000ff0603b812 */ /* 0x008fc600078eb805 */
[----:B------:R2:W-:Y:S04]  /*0680*/  STS [UR8+0x34], R2 ;  /* 0x00003402ff007988 */ /* 0x0005e80008000808 */
[----:B------:R2:W-:Y:S02]  /*0690*/  @!P3 STS [UR8+0x38], R3 ;  /* 0x00003803ff00b988 */ /* 0x0005e40008000808 */
.L_x_9:
[----:B------:R-:W-:Y:S05]  /*06a0*/  BSYNC.RECONVERGENT B0 ;  /* 0x0000000000007941 */ /* 0x000fea0003800200 */
.L_x_8:
[----:B------:R-:W-:Y:S04]  /*06b0*/  BSSY.RECONVERGENT B0, `(.L_x_10) ;  /* 0x000000e000007945 */ /* 0x000fe80003800200 */
[----:B------:R-:W-:Y:S05]  /*06c0*/  @P3 BRA `(.L_x_11) ;  /* 0x0000000000303947 */ /* 0x000fea0003800000 */
[----:B--2---:R-:W2:Y:S01]  /*06d0*/  LDS R3, [UR8+0x34] ;  /* 0x00003408ff037984 */ /* 0x004ea20008000800 */
[----:B------:R-:W4:Y:S03]  /*06e0*/  LDC.64 R8, c[0x0][0x3a8] ;  /* 0x0000ea00ff087b82 */ /* 0x000f260000000a00 */
[----:B---3--:R-:W3:Y:S01]  /*06f0*/  LDS R2, [UR8+0x1c] ;  /* 0x00001c08ff027984 */ /* 0x008ee20008000800 */
[C---:B----4-:R-:W-:Y:S01]  /*0700*/  SHF.L.U64.HI R6, R8.reuse, 0x1, R9 ;  /* 0x0000000108067819 */ /* 0x050fe20000010209 */
[----:B------:R-:W-:-:S03]  /*0710*/  IMAD.SHL.U32 R5, R8, 0x2, RZ ;  /* 0x0000000208057824 */ /* 0x000fc600078e00ff */
[--C-:B------:R-:W-:Y:S02]  /*0720*/  SHF.R.U32.HI R7, RZ, 0x4, R6.reuse ;  /* 0x00000004ff077819 */ /* 0x100fe40000011606 */
[----:B------:R-:W-:-:S05]  /*0730*/  SHF.R.U64 R5, R5, 0x4, R6 ;  /* 0x0000000405057819 */ /* 0x000fca0000001206 */
[----:B------:R4:W-:Y:S01]  /*0740*/  STS [UR8+0xc], R5 ;  /* 0x00000c05ff007988 */ /* 0x0009e20008000808 */
[----:B--2---:R-:W-:Y:S02]  /*0750*/  LOP3.LUT R3, R3, 0x7, RZ, 0xb8, !PT ;  /* 0x0000000703037812 */ /* 0x004fe400078eb8ff */
[----:B---3--:R-:W-:-:S03]  /*0760*/  LOP3.LUT R2, R2, 0xf, R7, 0xb8, !PT ;  /* 0x0000000f02027812 */ /* 0x008fc600078eb807 */
[----:B------:R4:W-:Y:S04]  /*0770*/  STS [UR8+0x34], R3 ;  /* 0x00003403ff007988 */ /* 0x0009e80008000808 */
[----:B------:R4:W-:Y:S02]  /*0780*/  STS [UR8+0x1c], R2 ;  /* 0x00001c02ff007988 */ /* 0x0009e40008000808 */
.L_x_11:
[----:B------:R-:W-:Y:S05]  /*0790*/  BSYNC.RECONVERGENT B0 ;  /* 0x0000000000007941 */ /* 0x000fea0003800200 */
.L_x_10:
[----:B------:R-:W-:Y:S04]  /*07a0*/  BSSY.RECONVERGENT B1, `(.L_x_12) ;  /* 0x000001a000017945 */ /* 0x000fe80003800200 */
[----:B------:R-:W-:Y:S04]  /*07b0*/  BSSY.RELIABLE B0, `(.L_x_13) ;  /* 0x0000015000007945 */ /* 0x000fe80003800100 */
[----:B------:R-:W-:Y:S05]  /*07c0*/  @P3 BRA `(.L_x_14) ;  /* 0x0000000000203947 */ /* 0x000fea0003800000 */
[----:B--234-:R-:W2:Y:S02]  /*07d0*/  LDS R2, [UR8+0x34] ;  /* 0x00003408ff027984 */ /* 0x01cea40008000800 */
[----:B--2---:R-:W-:-:S05]  /*07e0*/  LOP3.LUT R2, R2, 0x38, RZ, 0xb8, !PT ;  /* 0x0000003802027812 */ /* 0x004fca00078eb8ff */
[----:B------:R2:W-:Y:S01]  /*07f0*/  STS [UR8+0x34], R2 ;  /* 0x00003402ff007988 */ /* 0x0005e20008000808 */
[----:B------:R-:W-:Y:S05]  /*0800*/  @P3 BRA `(.L_x_15) ;  /* 0x0000000000203947 */ /* 0x000fea0003800000 */
[----:B--2---:R-:W2:Y:S01]  /*0810*/  LDS R2, [UR8+0x8] ;  /* 0x00000808ff027984 */ /* 0x004ea20008000800 */
[----:B------:R-:W-:-:S05]  /*0820*/  IMAD.MOV.U32 R3, RZ, RZ, 0x780 ;  /* 0x00000780ff037424 */ /* 0x000fca00078e00ff */
[----:B--2---:R-:W-:-:S05]  /*0830*/  LOP3.LUT R2, R2, 0x300, R3, 0xd8, !PT ;  /* 0x0000030002027812 */ /* 0x004fca00078ed803 */
[----:B------:R5:W-:Y:S02]  /*0840*/  STS [UR8+0x8], R2 ;  /* 0x00000802ff007988 */ /* 0x000be40008000808 */
.L_x_14:
[----:B------:R-:W-:Y:S05]  /*0850*/  @P3 BRA `(.L_x_16) ;  /* 0x0000000000283947 */ /* 0x000fea0003800000 */
[----:B--2345:R-:W2:Y:S02]  /*0860*/  LDS R2, [UR8+0x8] ;  /* 0x00000808ff027984 */ /* 0x03cea40008000800 */
[----:B--2---:R-:W-:-:S05]  /*0870*/  LOP3.LUT R2, R2, 0x1800, RZ, 0xb8, !PT ;  /* 0x0000180002027812 */ /* 0x004fca00078eb8ff */
[----:B------:R3:W-:Y:S02]  /*0880*/  STS [UR8+0x8], R2 ;  /* 0x00000802ff007988 */ /* 0x0007e40008000808 */
.L_x_15:
[----:B------:R-:W-:Y:S05]  /*0890*/  @P3 BREAK.RELIABLE B0 ;  /* 0x0000000000003942 */ /* 0x000fea0003800100 */
[----:B------:R-:W-:Y:S05]  /*08a0*/  @P3 BRA `(.L_x_17) ;  /* 0x0000000000243947 */ /* 0x000fea0003800000 */
[----:B------:R-:W4:Y:S01]  /*08b0*/  LDS R3, [UR8+0x8] ;  /* 0x00000808ff037984 */ /* 0x000f220008000800 */
[----:B--23--:R-:W-:-:S05]  /*08c0*/  IMAD.MOV.U32 R2, RZ, RZ, 0x6000 ;  /* 0x00006000ff027424 */ /* 0x00cfca00078e00ff */
[----:B----4-:R-:W-:-:S04]  /*08d0*/  LOP3.LUT R2, R3, 0x4000, R2, 0xd8, !PT ;  /* 0x0000400003027812 */ /* 0x010fc800078ed802 */
[----:B------:R-:W-:-:S05]  /*08e0*/  LOP3.LUT R2, R2, 0x400000, RZ, 0xb8, !PT ;  /* 0x0040000002027812 */ /* 0x000fca00078eb8ff */
[----:B------:R2:W-:Y:S02]  /*08f0*/  STS [UR8+0x8], R2 ;  /* 0x00000802ff007988 */ /* 0x0005e40008000808 */
.L_x_16:
[----:B------:R-:W-:Y:S05]  /*0900*/  BSYNC.RELIABLE B0 ;  /* 0x0000000000007941 */ /* 0x000fea0003800100 */
.L_x_13:
[----:B--2345:R-:W2:Y:S02]  /*0910*/  @!P3 LDS R2, [UR8+0x8] ;  /* 0x00000808ff02b984 */ /* 0x03cea40008000800 */
[----:B--2---:R-:W-:-:S05]  /*0920*/  @!P3 LOP3.LUT R2, R2, 0x8000, RZ, 0xb8, !PT ;  /* 0x000080000202b812 */ /* 0x004fca00078eb8ff */
[----:B------:R4:W-:Y:S02]  /*0930*/  @!P3 STS [UR8+0x8], R2 ;  /* 0x00000802ff00b988 */ /* 0x0009e40008000808 */
.L_x_17:
[----:B------:R-:W-:Y:S05]  /*0940*/  BSYNC.RECONVERGENT B1 ;  /* 0x0000000000017941 */ /* 0x000fea0003800200 */
.L_x_12:
[----:B------:R-:W-:Y:S05]  /*0950*/  WARPSYNC.ALL ;  /* 0x0000000000007948 */ /* 0x000fea0003800000 */
[----:B------:R-:W-:Y:S01]  /*0960*/  NOP ;  /* 0x0000000000007918 */ /* 0x000fe20000000000 */
[----:B------:R-:W-:Y:S05]  /*0970*/  @P0 BRA `(.L_x_18) ;  /* 0x0000000000300947 */ /* 0x000fea0003800000 */
[----:B--234-:R-:W2:Y:S01]  /*0980*/  S2R R2, SR_LANEID ;  /* 0x0000000000027919 */ /* 0x01cea20000000000 */
[----:B------:R-:W-:Y:S05]  /*0990*/  WARPSYNC.ALL ;  /* 0x0000000000007948 */ /* 0x000fea0003800000 */
[----:B------:R-:W-:Y:S01]  /*09a0*/  NOP ;  /* 0x0000000000007918 */ /* 0x000fe20000000000 */
[----:B--2---:R-:W-:-:S05]  /*09b0*/  IMAD.SHL.U32 R5, R2, 0x4, RZ ;  /* 0x0000000402057824 */ /* 0x004fca00078e00ff */
[----:B------:R-:W2:Y:S01]  /*09c0*/  LDS R7, [R5+UR8] ;  /* 0x0000000805077984 */ /* 0x000ea20008000800 */
[----:B------:R-:W-:-:S05]  /*09d0*/  IADD3 R2, P1, PT, R5, UR12, RZ ;  /* 0x0000000c05027c10 */ /* 0x000fca000ff3e0ff */
[----:B------:R-:W-:-:S05]  /*09e0*/  IMAD.X R3, RZ, RZ, UR13, P1 ;  /* 0x0000000dff037e24 */ /* 0x000fca00088e06ff */
[----:B--2---:R5:W2:Y:S01]  /*09f0*/  ATOMG.E.EXCH.STRONG.GPU PT, RZ, [R2], R7 ;  /* 0x0000000702ff73a8 */ /* 0x004aa200041ee100 */
[----:B------:R-:W-:-:S04]  /*0a00*/  DEPBAR {5,4,3,2,1,0} ;  /* 0x0000003f0000791a */ /* 0x000fc80000000000 */
[----:B------:R-:W3:Y:S02]  /*0a10*/  CCTL.E.C.LDCU.IV.DEEP [UR12] ;  /* 0x000000000c007540 */ /* 0x000ee40009c08000 */
[----:B---3--:R5:W-:Y:S01]  /*0a20*/  UTMACCTL.IV [UR12] ;  /* 0x000000000c0079b9 */ /* 0x008be20008000000 */
[----:B------:R-:W-:Y:S01]  /*0a30*/  NOP ;  /* 0x0000000000007918 */ /* 0x000fe20000000000 */
.L_x_18:
[----:B------:R-:W-:Y:S05]  /*0a40*/  @P0 BRA `(.L_x_19) ;  /* 0x00000000000c0947 */ /* 0x000fea0003800000 */
[----:B------:R0:W-:Y:S01]  /*0a50*/  UTMACMDFLUSH ;  /* 0x00000000000079b7 */ /* 0x0001e20000000000 */
[----:B------:R-:W-:Y:S05]  /*0a60*/  @P0 BRA `(.L_x_19) ;  /* 0x0000000000040947 */ /* 0x000fea0003800000 */
[----:B------:R-:W-:-:S04]  /*0a70*/  DEPBAR.LE SB0, 0x0 ;  /* 0x000080000000791a */ /* 0x000fc80000000000 */
.L_x_19:
[----:B------:R-:W-:Y:S05]  /*0a80*/  WARPSYNC.ALL ;  /* 0x0000000000007948 */ /* 0x000fea0003800000 */
[----:B------:R-:W-:Y:S01]  /*0a90*/  NOP ;  /* 0x0000000000007918 */ /* 0x000fe20000000000 */
[----:B--2---:R-:W-:Y:S06]  /*0aa0*/  BAR.SYNC.DEFER_BLOCKING 0x0 ;  /* 0x0000000000007b1d */ /* 0x004fec0000010000 */
[----:B------:R-:W-:Y:S02]  /*0ab0*/  BSSY.RECONVERGENT B1, `(.L_x_20) ;  /* 0x000000b000017945 */ /* 0x000fe40003800200 */
[----:B------:R-:W-:Y:S06]  /*0ac0*/  BAR.SYNC.DEFER_BLOCKING 0x0 ;  /* 0x0000000000007b1d */ /* 0x000fec0000010000 */
[----:B------:R2:W-:Y:S01]  /*0ad0*/  @!P0 STS [R11], RZ ;  /* 0x000000ff0b008388 */ /* 0x0005e20000000800 */
[----:B------:R-:W-:Y:S01]  /*0ae0*/  NOP ;  /* 0x0000000000007918 */ /* 0x000fe20000000000 */
[----:B------:R-:W-:Y:S05]  /*0af0*/  @P3 BRA `(.L_x_21) ;  /* 0x0000000000183947 */ /* 0x000fea0003800000 */
[----:B---345:R-:W3:Y:S01]  /*0b00*/  LDS R2, [UR8+0x8] ;  /* 0x00000808ff027984 */ /* 0x038ee20008000800 */
[----:B------:R-:W4:Y:S01]  /*0b10*/  LDC.64 R6, c[0x0][0x388] ;  /* 0x0000e200ff067b82 */ /* 0x000f220000000a00 */
[----:B------:R-:W-:Y:S02]  /*0b20*/  IMAD.MOV.U32 R3, RZ, RZ, 0x70 ;  /* 0x00000070ff037424 */ /* 0x000fe400078e00ff */
[----:B----4-:R4:W-:Y:S03]  /*0b30*/  STS.64 [UR8], R6 ;  /* 0x00000006ff007988 */ /* 0x0109e60008000a08 */
[----:B---3--:R-:W-:-:S05]  /*0b40*/  LOP3.LUT R2, R2, 0x10, R3, 0xd8, !PT ;  /* 0x0000001002027812 */ /* 0x008fca00078ed803 */
[----:B------:R4:W-:Y:S02]  /*0b50*/  STS [UR8+0x8], R2 ;  /* 0x00000802ff007988 */ /* 0x0009e40008000808 */
.L_x_21:
[----:B-----5:R-:W-:Y:S05]  /*0b60*/  BSYNC.RECONVERGENT B1 ;  /* 0x0000000000017941 */ /* 0x020fea0003800200 */
.L_x_20:
[----:B------:R-:W-:Y:S04]  /*0b70*/  BSSY.RECONVERGENT B2, `(.L_x_22) ;  /* 0x000000f000027945 */ /* 0x000fe80003800200 */
[----:B------:R-:W-:Y:S04]  /*0b80*/  BSSY.RELIABLE B1, `(.L_x_23) ;  /* 0x000000c000017945 */ /* 0x000fe80003800100 */
[----:B------:R-:W-:Y:S05]  /*0b90*/  @P3 BRA `(.L_x_24) ;  /* 0x0000000000283947 */ /* 0x000fea0003800000 */
[----:B---34-:R-:W3:Y:S01]  /*0ba0*/  LDS R2, [UR8+0x34] ;  /* 0x00003408ff027984 */ /* 0x018ee20008000800 */
[----:B------:R-:W-:Y:S01]  /*0bb0*/  IMAD.MOV.U32 R3, RZ, RZ, 0x1f000000 ;  /* 0x1f000000ff037424 */ /* 0x000fe200078e00ff */
[----:B------:R-:W-:Y:S05]  /*0bc0*/  @P3 BREAK.RELIABLE B1 ;  /* 0x0000000000013942 */ /* 0x000fea0003800100 */
[----:B---3--:R-:W-:-:S05]  /*0bd0*/  LOP3.LUT R2, R2, 0xff000000, R3, 0xb8, !PT ;  /* 0xff00000002027812 */ /* 0x008fca00078eb803 */
[----:B------:R3:W-:Y:S01]  /*0be0*/  STS [UR8+0x34], R2 ;  /* 0x00003402ff007988 */ /* 0x0007e20008000808 */
[----:B------:R-:W-:Y:S05]  /*0bf0*/  @P3 BRA `(.L_x_25) ;  /* 0x0000000000183947 */ /* 0x000fea0003800000 */
[----:B---3--:R-:W3:Y:S01]  /*0c00*/  LDS R2, [UR8+0x38] ;  /* 0x00003808ff027984 */ /* 0x008ee20008000800 */
[----:B------:R-:W-:-:S05]  /*0c10*/  IMAD.MOV.U32 R3, RZ, RZ, 0xff ;  /* 0x000000ffff037424 */ /* 0x000fca00078e00ff */
[----:B---3--:R-:W-:-:S05]  /*0c20*/  LOP3.LUT R2, R2, 0xff, R3, 0xb8, !PT ;  /* 0x000000ff02027812 */ /* 0x008fca00078eb803 */
[----:B------:R5:W-:Y:S02]  /*0c30*/  STS [UR8+0x38], R2 ;  /* 0x00003802ff007988 */ /* 0x000be40008000808 */
.L_x_24:
[----:B------:R-:W-:Y:S05]  /*0c40*/  BSYNC.RELIABLE B1 ;  /* 0x0000000000017941 */ /* 0x000fea0003800100 */
.L_x_23:
[----:B------:R2:W-:Y:S02]  /*0c50*/  @!P3 STS [UR8+0x20], R12 ;  /* 0x0000200cff00b988 */ /* 0x0005e40008000808 */
.L_x_25:
[----:B------:R-:W-:Y:S05]  /*0c60*/  BSYNC.RECONVERGENT B2 ;  /* 0x0000000000027941 */ /* 0x000fea0003800200 */
.L_x_22:
[----:B------:R-:W-:Y:S05]  /*0c70*/  WARPSYNC.ALL ;  /* 0x0000000000007948 */ /* 0x000fea0003800000 */
[----:B------:R-:W-:Y:S01]  /*0c80*/  NOP ;  /* 0x0000000000007918 */ /* 0x000fe20000000000 */
[----:B------:R-:W2:Y:S01]  /*0c90*/  LDC R5, c[0x0][0x39c] ;  /* 0x0000e700ff057b82 */ /* 0x000ea20000000800 */
[----:B------:R-:W-:Y:S01]  /*0ca0*/  BSSY.RECONVERGENT B2, `(.L_x_26) ;  /* 0x0000010000027945 */ /* 0x000fe20003800200 */
[----:B--2---:R-:W-:-:S05]  /*0cb0*/  VIADD R5, R5, 0xffffffff ;  /* 0xffffffff05057836 */ /* 0x004fca0000000000 */
[----:B------:R2:W-:Y:S01]  /*0cc0*/  @!P3 STS [UR8+0x24], R5 ;  /* 0x00002405ff00b988 */ /* 0x0005e20008000808 */
[----:B------:R-:W-:Y:S05]  /*0cd0*/  @P3 BRA `(.L_x_27) ;  /* 0x0000000000303947 */ /* 0x000fea0003800000 */
[----:B------:R-:W2:Y:S01]  /*0ce0*/  LDS R3, [UR8+0x34] ;  /* 0x00003408ff037984 */ /* 0x000ea20008000800 */
[----:B----4-:R-:W4:Y:S03]  /*0cf0*/  LDC.64 R6, c[0x0][0x3b0] ;  /* 0x0000ec00ff067b82 */ /* 0x010f260000000a00 */
[----:B---3-5:R-:W3:Y:S01]  /*0d00*/  LDS R2, [UR8+0x1c] ;  /* 0x00001c08ff027984 */ /* 0x028ee20008000800 */
        /* <DEDUP_REMOVED lines=9> */
.L_x_27:
[----:B------:R-:W-:Y:S05]  /*0da0*/  BSYNC.RECONVERGENT B2 ;  /* 0x0000000000027941 */ /* 0x000fea0003800200 */
.L_x_26:
[----:B------:R-:W-:Y:S04]  /*0db0*/  BSSY.RECONVERGENT B3, `(.L_x_28) ;  /* 0x000001a000037945 */ /* 0x000fe80003800200 */
[----:B------:R-:W-:Y:S04]  /*0dc0*/  BSSY.RELIABLE B2, `(.L_x_29) ;  /* 0x0000015000027945 */ /* 0x000fe80003800100 */
[----:B------:R-:W-:Y:S05]  /*0dd0*/  @P3 BRA `(.L_x_30) ;  /* 0x0000000000203947 */ /* 0x000fea0003800000 */
[----:B---345:R-:W3:Y:S02]  /*0de0*/  LDS R2, [UR8+0x34] ;  /* 0x00003408ff027984 */ /* 0x038ee40008000800 */
[----:B---3--:R-:W-:-:S05]  /*0df0*/  LOP3.LUT R2, R2, 0x38, RZ, 0xb8, !PT ;  /* 0x0000003802027812 */ /* 0x008fca00078eb8ff */
[----:B------:R3:W-:Y:S01]  /*0e00*/  STS [UR8+0x34], R2 ;  /* 0x00003402ff007988 */ /* 0x0007e20008000808 */
[----:B------:R-:W-:Y:S05]  /*0e10*/  @P3 BRA `(.L_x_31) ;  /* 0x0000000000203947 */ /* 0x000fea0003800000 */
[----:B---3--:R-:W3:Y:S01]  /*0e20*/  LDS R2, [UR8+0x8] ;  /* 0x00000808ff027984 */ /* 0x008ee20008000800 */
[----:B------:R-:W-:-:S05]  /*0e30*/  IMAD.MOV.U32 R3, RZ, RZ, 0x780 ;  /* 0x00000780ff037424 */ /* 0x000fca00078e00ff */
[----:B---3--:R-:W-:-:S05]  /*0e40*/  LOP3.LUT R2, R2, 0x300, R3, 0xd8, !PT ;  /* 0x0000030002027812 */ /* 0x008fca00078ed803 */
[----:B------:R3:W-:Y:S02]  /*0e50*/  STS [UR8+0x8], R2 ;  /* 0x00000802ff007988 */ /* 0x0007e40008000808 */
.L_x_30:
[----:B------:R-:W-:Y:S05]  /*0e60*/  @P3 BRA `(.L_x_32) ;  /* 0x0000000000283947 */ /* 0x000fea0003800000 */
[----:B---345:R-:W3:Y:S02]  /*0e70*/  LDS R2, [UR8+0x8] ;  /* 0x00000808ff027984 */ /* 0x038ee40008000800 */
[----:B---3--:R-:W-:-:S05]  /*0e80*/  LOP3.LUT R2, R2, 0x1800, RZ, 0xb8, !PT ;  /* 0x0000180002027812 */ /* 0x008fca00078eb8ff */
[----:B------:R4:W-:Y:S02]  /*0e90*/  STS [UR8+0x8], R2 ;  /* 0x00000802ff007988 */ /* 0x0009e40008000808 */
.L_x_31:
[----:B------:R-:W-:Y:S05]  /*0ea0*/  @P3 BREAK.RELIABLE B2 ;  /* 0x0000000000023942 */ /* 0x000fea0003800100 */
[----:B------:R-:W-:Y:S05]  /*0eb0*/  @P3 BRA `(.L_x_33) ;  /* 0x0000000000243947 */ /* 0x000fea0003800000 */
[----:B---34-:R-:W3:Y:S01]  /*0ec0*/  LDS R2, [UR8+0x8] ;  /* 0x00000808ff027984 */ /* 0x018ee20008000800 */
[----:B------:R-:W-:-:S05]  /*0ed0*/  IMAD.MOV.U32 R3, RZ, RZ, 0x6000 ;  /* 0x00006000ff037424 */ /* 0x000fca00078e00ff */
[----:B---3--:R-:W-:-:S04]  /*0ee0*/  LOP3.LUT R2, R2, 0x4000, R3, 0xd8, !PT ;  /* 0x0000400002027812 */ /* 0x008fc800078ed803 */
[----:B------:R-:W-:-:S05]  /*0ef0*/  LOP3.LUT R2, R2, 0x400000, RZ, 0xb8, !PT ;  /* 0x0040000002027812 */ /* 0x000fca00078eb8ff */
[----:B------:R3:W-:Y:S02]  /*0f00*/  STS [UR8+0x8], R2 ;  /* 0x00000802ff007988 */ /* 0x0007e40008000808 */
.L_x_32:
[----:B------:R-:W-:Y:S05]  /*0f10*/  BSYNC.RELIABLE B2 ;  /* 0x0000000000027941 */ /* 0x000fea0003800100 */
.L_x_29:
[----:B---345:R-:W3:Y:S02]  /*0f20*/  @!P3 LDS R2, [UR8+0x8] ;  /* 0x00000808ff02b984 */ /* 0x038ee40008000800 */
[----:B---3--:R-:W-:-:S05]  /*0f30*/  @!P3 LOP3.LUT R2, R2, 0x8000, RZ, 0xb8, !PT ;  /* 0x000080000202b812 */ /* 0x008fca00078eb8ff */
[----:B------:R5:W-:Y:S02]  /*0f40*/  @!P3 STS [UR8+0x8], R2 ;  /* 0x00000802ff00b988 */ /* 0x000be40008000808 */
.L_x_33:
[----:B------:R-:W-:Y:S05]  /*0f50*/  BSYNC.RECONVERGENT B3 ;  /* 0x0000000000037941 */ /* 0x000fea0003800200 */
.L_x_28:
[----:B------:R-:W-:Y:S05]  /*0f60*/  WARPSYNC.ALL ;  /* 0x0000000000007948 */ /* 0x000fea0003800000 */
[----:B------:R-:W-:Y:S01]  /*0f70*/  NOP ;  /* 0x0000000000007918 */ /* 0x000fe20000000000 */
[----:B------:R-:W-:-:S04]  /*0f80*/  UIADD3 UR5, UPT, UPT, UR4, 0x80, URZ ;  /* 0x0000008004057890 */ /* 0x000fc8000fffe0ff */
[----:B------:R-:W-:-:S04]  /*0f90*/  UIADD3 UR14, UP0, UPT, UR5, UR16, URZ ;  /* 0x00000010050e7290 */ /* 0x000fc8000ff1e0ff */
[----:B------:R-:W-:Y:S01]  /*0fa0*/  ULEA.HI.X.SX32 UR15, UR5, UR17, 0x1, UP0 ;  /* 0x00000011050f7291 */ /* 0x000fe200080f0eff */
[----:B------:R-:W-:Y:S11]  /*0fb0*/  @P0 BRA `(.L_x_34) ;  /* 0x0000000000300947 */ /* 0x000ff60003800000 */
[----:B---345:R-:W3:Y:S01]  /*0fc0*/  S2R R2, SR_LANEID ;  /* 0x0000000000027919 */ /* 0x038ee20000000000 */
[----:B------:R-:W-:Y:S05]  /*0fd0*/  WARPSYNC.ALL ;  /* 0x0000000000007948 */ /* 0x000fea0003800000 */
[----:B------:R-:W-:Y:S01]  /*0fe0*/  NOP ;  /* 0x0000000000007918 */ /* 0x000fe20000000000 */
[----:B---3--:R-:W-:-:S05]  /*0ff0*/  IMAD.SHL.U32 R6, R2, 0x4, RZ ;  /* 0x0000000402067824 */ /* 0x008fca00078e00ff */
[----:B------:R-:W3:Y:S01]  /*1000*/  LDS R7, [R6+UR8] ;  /* 0x0000000806077984 */ /* 0x000ee20008000800 */
[----:B------:R-:W-:-:S05]  /*1010*/  IADD3 R2, P1, PT, R6, UR14, RZ ;  /* 0x0000000e06027c10 */ /* 0x000fca000ff3e0ff */
[----:B------:R-:W-:-:S05]  /*1020*/  IMAD.X R3, RZ, RZ, UR15, P1 ;  /* 0x0000000fff037e24 */ /* 0x000fca00088e06ff */
[----:B---3--:R3:W4:Y:S01]  /*1030*/  ATOMG.E.EXCH.STRONG.GPU PT, RZ, [R2], R7 ;  /* 0x0000000702ff73a8 */ /* 0x00872200041ee100 */
[----:B------:R-:W-:-:S04]  /*1040*/  DEPBAR {5,4,3,2,1,0} ;  /* 0x0000003f0000791a */ /* 0x000fc80000000000 */
[----:B------:R-:W5:Y:S02]  /*1050*/  CCTL.E.C.LDCU.IV.DEEP [UR14] ;  /* 0x000000000e007540 */ /* 0x000f640009c08000 */
[----:B-----5:R3:W-:Y:S01]  /*1060*/  UTMACCTL.IV [UR14] ;  /* 0x000000000e0079b9 */ /* 0x0207e20008000000 */
[----:B------:R-:W-:Y:S01]  /*1070*/  NOP ;  /* 0x0000000000007918 */ /* 0x000fe20000000000 */
.L_x_34:
[----:B------:R-:W-:Y:S05]  /*1080*/  @P0 BRA `(.L_x_35) ;  /* 0x00000000000c0947 */ /* 0x000fea0003800000 */
[----:B------:R0:W-:Y:S01]  /*1090*/  UTMACMDFLUSH ;  /* 0x00000000000079b7 */ /* 0x0001e20000000000 */
[----:B------:R-:W-:Y:S05]  /*10a0*/  @P0 BRA `(.L_x_35) ;  /* 0x0000000000040947 */ /* 0x000fea0003800000 */
[----:B------:R-:W-:-:S04]  /*10b0*/  DEPBAR.LE SB0, 0x0 ;  /* 0x000080000000791a */ /* 0x000fc80000000000 */
.L_x_35:
[----:B------:R-:W-:Y:S05]  /*10c0*/  WARPSYNC.ALL ;  /* 0x0000000000007948 */ /* 0x000fea0003800000 */
[----:B------:R-:W-:Y:S01]  /*10d0*/  NOP ;  /* 0x0000000000007918 */ /* 0x000fe20000000000 */
[----:B----4-:R-:W-:Y:S06]  /*10e0*/  BAR.SYNC.DEFER_BLOCKING 0x0 ;  /* 0x0000000000007b1d */ /* 0x010fec0000010000 */
[----:B------:R-:W-:Y:S02]  /*10f0*/  BSSY.RECONVERGENT B3, `(.L_x_36) ;  /* 0x000000b000037945 */ /* 0x000fe40003800200 */
[----:B------:R-:W-:Y:S06]  /*1100*/  BAR.SYNC.DEFER_BLOCKING 0x0 ;  /* 0x0000000000007b1d */ /* 0x000fec0000010000 */
[----:B------:R4:W-:Y:S01]  /*1110*/  @!P0 STS [R11], RZ ;  /* 0x000000ff0b008388 */ /* 0x0009e20000000800 */
[----:B------:R-:W-:Y:S01]  /*1120*/  NOP ;  /* 0x0000000000007918 */ /* 0x000fe20000000000 */
[----:B------:R-:W-:Y:S05]  /*1130*/  @P3 BRA `(.L_x_37) ;  /* 0x0000000000183947 */ /* 0x000fea0003800000 */
[----:B---3-5:R-:W3:Y:S01]  /*1140*/  LDS R2, [UR8+0x8] ;  /* 0x00000808ff027984 */ /* 0x028ee20008000800 */
[----:B------:R-:W5:Y:S01]  /*1150*/  LDC.64 R6, c[0x0][0x390] ;  /* 0x0000e400ff067b82 */ /* 0x000f620000000a00 */
[----:B------:R-:W-:Y:S02]  /*1160*/  IMAD.MOV.U32 R3, RZ, RZ, 0x70 ;  /* 0x00000070ff037424 */ /* 0x000fe400078e00ff */
[----:B-----5:R5:W-:Y:S03]  /*1170*/  STS.64 [UR8], R6 ;  /* 0x00000006ff007988 */ /* 0x020be60008000a08 */
[----:B---3--:R-:W-:-:S05]  /*1180*/  LOP3.LUT R2, R2, 0x10, R3, 0xd8, !PT ;  /* 0x0000001002027812 */ /* 0x008fca00078ed803 */
[----:B------:R5:W-:Y:S02]  /*1190*/  STS [UR8+0x8], R2 ;  /* 0x00000802ff007988 */ /* 0x000be40008000808 */
.L_x_37:
[----:B---3--:R-:W-:Y:S05]  /*11a0*/  BSYNC.RECONVERGENT B3 ;  /* 0x0000000000037941 */ /* 0x008fea0003800200 */
.L_x_36:
[----:B------:R-:W-:Y:S04]  /*11b0*/  BSSY.RECONVERGENT B4, `(.L_x_38) ;  /* 0x0000011000047945 */ /* 0x000fe80003800200 */
[----:B------:R-:W-:Y:S04]  /*11c0*/  BSSY.RELIABLE B3, `(.L_x_39) ;  /* 0x000000e000037945 */ /* 0x000fe80003800100 */
[----:B------:R-:W-:Y:S05]  /*11d0*/  @P3 BRA `(.L_x_40) ;  /* 0x0000000000243947 */ /* 0x000fea0003800000 */
[----:B-----5:R-:W3:Y:S01]  /*11e0*/  LDS R2, [UR8+0x34] ;  /* 0x00003408ff027984 */ /* 0x020ee20008000800 */
[----:B------:R-:W-:-:S05]  /*11f0*/  IMAD.MOV.U32 R3, RZ, RZ, 0x3f000000 ;  /* 0x3f000000ff037424 */ /* 0x000fca00078e00ff */
[----:B---3--:R-:W-:-:S05]  /*1200*/  LOP3.LUT R2, R2, 0xff000000, R3, 0xb8, !PT ;  /* 0xff00000002027812 */ /* 0x008fca00078eb803 */
[----:B------:R3:W-:Y:S01]  /*1210*/  STS [UR8+0x34], R2 ;  /* 0x00003402ff007988 */ /* 0x0007e20008000808 */
[----:B------:R-:W-:Y:S05]  /*1220*/  @P3 BRA `(.L_x_41) ;  /* 0x00000000001c3947 */ /* 0x000fea0003800000 */
[----:B---3--:R-:W3:Y:S01]  /*1230*/  LDS R2, [UR8+0x38] ;  /* 0x00003808ff027984 */ /* 0x008ee20008000800 */
[----:B------:R-:W-:-:S05]  /*1240*/  IMAD.MOV.U32 R3, RZ, RZ, 0x3f ;  /* 0x0000003fff037424 */ /* 0x000fca00078e00ff */
[----:B---3--:R-:W-:-:S05]  /*1250*/  LOP3.LUT R2, R2, 0xff, R3, 0xb8, !PT ;  /* 0x000000ff02027812 */ /* 0x008fca00078eb803 */
[----:B------:R3:W-:Y:S02]  /*1260*/  STS [UR8+0x38], R2 ;  /* 0x00003802ff007988 */ /* 0x0007e40008000808 */
.L_x_40:
[----:B------:R-:W-:Y:S05]  /*1270*/  @P3 BREAK.RELIABLE B3 ;  /* 0x0000000000033942 */ /* 0x000fea0003800100 */
[----:B------:R-:W-:Y:S05]  /*1280*/  @P3 BRA `(.L_x_42) ;  /* 0x00000000000c3947 */ /* 0x000fea0003800000 */
[----:B------:R2:W-:Y:S02]  /*1290*/  STS [UR8+0x20], R5 ;  /* 0x00002005ff007988 */ /* 0x0005e40008000808 */
.L_x_41:
[----:B------:R-:W-:Y:S05]  /*12a0*/  BSYNC.RELIABLE B3 ;  /* 0x0000000000037941 */ /* 0x000fea0003800100 */
.L_x_39:
[----:B------:R2:W-:Y:S02]  /*12b0*/  @!P3 STS [UR8+0x24], R4 ;  /* 0x00002404ff00b988 */ /* 0x0005e40008000808 */
.L_x_42:
[----:B------:R-:W-:Y:S05]  /*12c0*/  BSYNC.RECONVERGENT B4 ;  /* 0x0000000000047941 */ /* 0x000fea0003800200 */
.L_x_38:
[----:B------:R-:W-:Y:S05]  /*12d0*/  WARPSYNC.ALL ;  /* 0x0000000000007948 */ /* 0x000fea0003800000 */
[----:B------:R-:W-:Y:S01]  /*12e0*/  NOP ;  /* 0x0000000000007918 */ /* 0x000fe20000000000 */
[----:B------:R-:W-:Y:S04]  /*12f0*/  BSSY.RECONVERGENT B4, `(.L_x_43) ;  /* 0x000000e000047945 */ /* 0x000fe80003800200 */
[----:B------:R-:W-:Y:S05]  /*1300*/  @P3 BRA `(.L_x_44) ;  /* 0x0000000000303947 */ /* 0x000fea0003800000 */
[----:B------:R-:W2:Y:S02]  /*1310*/  LDS R3, [UR8+0x34] ;  /* 0x00003408ff037984 */ /* 0x000ea40008000800 */
[----:B--2---:R-:W2:Y:S02]  /*1320*/  LDC.64 R4, c[0x0][0x3b8] ;  /* 0x0000ee00ff047b82 */ /* 0x004ea40000000a00 */
[----:B---3-5:R-:W3:Y:S01]  /*1330*/  LDS R2, [UR8+0x1c] ;  /* 0x00001c08ff027984 */ /* 0x028ee20008000800 */
[C---:B--2---:R-:W-:Y:S01]  /*1340*/  SHF.L.U64.HI R5, R4.reuse, 0x1, R5 ;  /* 0x0000000104057819 */ /* 0x044fe20000010205 */
[----:B------:R-:W-:-:S03]  /*1350*/  IMAD.SHL.U32 R4, R4, 0x2, RZ ;  /* 0x0000000204047824 */ /* 0x000fc600078e00ff */
[--C-:B------:R-:W-:Y:S02]  /*1360*/  SHF.R.U32.HI R7, RZ, 0x4, R5.reuse ;  /* 0x00000004ff077819 */ /* 0x100fe40000011605 */
[----:B------:R-:W-:-:S05]  /*1370*/  SHF.R.U64 R4, R4, 0x4, R5 ;  /* 0x0000000404047819 */ /* 0x000fca0000001205 */
[----:B------:R2:W-:Y:S01]  /*1380*/  STS [UR8+0xc], R4 ;  /* 0x00000c04ff007988 */ /* 0x0005e20008000808 */
[----:B------:R-:W-:Y:S02]  /*1390*/  LOP3.LUT R3, R3, 0x7, RZ, 0xb8, !PT ;  /* 0x0000000703037812 */ /* 0x000fe400078eb8ff */
[----:B---3--:R-:W-:-:S03]  /*13a0*/  LOP3.LUT R2, R2, 0xf, R7, 0xb8, !PT ;  /* 0x0000000f02027812 */ /* 0x008fc600078eb807 */
[----:B------:R2:W-:Y:S04]  /*13b0*/  STS [UR8+0x34], R3 ;  /* 0x00003403ff007988 */ /* 0x0005e80008000808 */
[----:B------:R2:W-:Y:S02]  /*13c0*/  STS [UR8+0x1c], R2 ;  /* 0x00001c02ff007988 */ /* 0x0005e40008000808 */
.L_x_44:
[----:B------:R-:W-:Y:S05]  /*13d0*/  BSYNC.RECONVERGENT B4 ;  /* 0x0000000000047941 */ /* 0x000fea0003800200 */
.L_x_43:
[----:B------:R-:W-:Y:S04]  /*13e0*/  BSSY.RECONVERGENT B5, `(.L_x_45) ;  /* 0x000001a000057945 */ /* 0x000fe80003800200 */
[----:B------:R-:W-:Y:S04]  /*13f0*/  BSSY.RELIABLE B4, `(.L_x_46) ;  /* 0x0000015000047945 */ /* 0x000fe80003800100 */
[----:B------:R-:W-:Y:S05]  /*1400*/  @P3 BRA `(.L_x_47) ;  /* 0x0000000000203947 */ /* 0x000fea0003800000 */
[----:B--23-5:R-:W2:Y:S02]  /*1410*/  LDS R2, [UR8+0x34] ;  /* 0x00003408ff027984 */ /* 0x02cea40008000800 */
[----:B--2---:R-:W-:-:S05]  /*1420*/  LOP3.LUT R2, R2, 0x38, RZ, 0xb8, !PT ;  /* 0x0000003802027812 */ /* 0x004fca00078eb8ff */
[----:B------:R2:W-:Y:S01]  /*1430*/  STS [UR8+0x34], R2 ;  /* 0x00003402ff007988 */ /* 0x0005e20008000808 */
[----:B------:R-:W-:Y:S05]  /*1440*/  @P3 BRA `(.L_x_48) ;  /* 0x0000000000203947 */ /* 0x000fea0003800000 */
[----:B--2---:R-:W2:Y:S01]  /*1450*/  LDS R2, [UR8+0x8] ;  /* 0x00000808ff027984 */ /* 0x004ea20008000800 */
[----:B------:R-:W-:-:S05]  /*1460*/  IMAD.MOV.U32 R3, RZ, RZ, 0x780 ;  /* 0x00000780ff037424 */ /* 0x000fca00078e00ff */
[----:B--2---:R-:W-:-:S05]  /*1470*/  LOP3.LUT R2, R2, 0x300, R3, 0xd8, !PT ;  /* 0x0000030002027812 */ /* 0x004fca00078ed803 */
[----:B------:R2:W-:Y:S02]  /*1480*/  STS [UR8+0x8], R2 ;  /* 0x00000802ff007988 */ /* 0x0005e40008000808 */
.L_x_47:
[----:B------:R-:W-:Y:S05]  /*1490*/  @P3 BRA `(.L_x_49) ;  /* 0x0000000000283947 */ /* 0x000fea0003800000 */
[----:B--23-5:R-:W2:Y:S02]  /*14a0*/  LDS R2, [UR8+0x8] ;  /* 0x00000808ff027984 */ /* 0x02cea40008000800 */
[----:B--2---:R-:W-:-:S05]  /*14b0*/  LOP3.LUT R2, R2, 0x1800, RZ, 0xb8, !PT ;  /* 0x0000180002027812 */ /* 0x004fca00078eb8ff */
[----:B------:R3:W-:Y:S02]  /*14c0*/  STS [UR8+0x8], R2 ;  /* 0x00000802ff007988 */ /* 0x0007e40008000808 */
.L_x_48:
[----:B------:R-:W-:Y:S05]  /*14d0*/  @P3 BREAK.RELIABLE B4 ;  /* 0x0000000000043942 */ /* 0x000fea0003800100 */
[----:B------:R-:W-:Y:S05]  /*14e0*/  @P3 BRA `(.L_x_50) ;  /* 0x0000000000243947 */ /* 0x000fea0003800000 */
[----:B--23--:R-:W2:Y:S01]  /*14f0*/  LDS R2, [UR8+0x8] ;  /* 0x00000808ff027984 */ /* 0x00cea20008000800 */
[----:B------:R-:W-:-:S05]  /*1500*/  IMAD.MOV.U32 R3, RZ, RZ, 0x6000 ;  /* 0x00006000ff037424 */ /* 0x000fca00078e00ff */
[----:B--2---:R-:W-:-:S04]  /*1510*/  LOP3.LUT R2, R2, 0x6000, R3, 0xd8, !PT ;  /* 0x0000600002027812 */ /* 0x004fc800078ed803 */
[----:B------:R-:W-:-:S05]  /*1520*/  LOP3.LUT R2, R2, 0x400000, RZ, 0xb8, !PT ;  /* 0x0040000002027812 */ /* 0x000fca00078eb8ff */
[----:B------:R2:W-:Y:S02]  /*1530*/  STS [UR8+0x8], R2 ;  /* 0x00000802ff007988 */ /* 0x0005e40008000808 */
.L_x_49:
[----:B------:R-:W-:Y:S05]  /*1540*/  BSYNC.RELIABLE B4 ;  /* 0x0000000000047941 */ /* 0x000fea0003800100 */
.L_x_46:
[----:B--23-5:R-:W2:Y:S02]  /*1550*/  @!P3 LDS R2, [UR8+0x8] ;  /* 0x00000808ff02b984 */ /* 0x02cea40008000800 */
[----:B--2---:R-:W-:-:S05]  /*1560*/  @!P3 LOP3.LUT R2, R2, 0x8000, RZ, 0xb8, !PT ;  /* 0x000080000202b812 */ /* 0x004fca00078eb8ff */
[----:B------:R5:W-:Y:S02]  /*1570*/  @!P3 STS [UR8+0x8], R2 ;  /* 0x00000802ff00b988 */ /* 0x000be40008000808 */
.L_x_50:
[----:B------:R-:W-:Y:S05]  /*1580*/  BSYNC.RECONVERGENT B5 ;  /* 0x0000000000057941 */ /* 0x000fea0003800200 */
.L_x_45:
[----:B------:R-:W-:Y:S05]  /*1590*/  WARPSYNC.ALL ;  /* 0x0000000000007948 */ /* 0x000fea0003800000 */
[----:B------:R-:W-:Y:S01]  /*15a0*/  NOP ;  /* 0x0000000000007918 */ /* 0x000fe20000000000 */
[----:B------:R-:W-:-:S04]  /*15b0*/  UIADD3 UR4, UPT, UPT, UR4, 0x100, URZ ;  /* 0x0000010004047890 */ /* 0x000fc8000fffe0ff */
[----:B------:R-:W-:-:S04]  /*15c0*/  UIADD3 UR23, UP0, UPT, UR4, UR16, URZ ;  /* 0x0000001004177290 */ /* 0x000fc8000ff1e0ff */
[----:B------:R-:W-:Y:S01]  /*15d0*/  ULEA.HI.X.SX32 UR28, UR4, UR17, 0x1, UP0 ;  /* 0x00000011041c7291 */ /* 0x000fe200080f0eff */
[----:B------:R-:W-:Y:S11]  /*15e0*/  @P0 BRA `(.L_x_51) ;  /* 0x0000000000380947 */ /* 0x000ff60003800000 */
[----:B--23-5:R-:W2:Y:S01]  /*15f0*/  S2R R2, SR_LANEID ;  /* 0x0000000000027919 */ /* 0x02cea20000000000 */
[----:B------:R-:W-:Y:S05]  /*1600*/  WARPSYNC.ALL ;  /* 0x0000000000007948 */ /* 0x000fea0003800000 */
[----:B------:R-:W-:Y:S01]  /*1610*/  NOP ;  /* 0x0000000000007918 */ /* 0x000fe20000000000 */
[----:B--2---:R-:W-:-:S05]  /*1620*/  IMAD.SHL.U32 R4, R2, 0x4, RZ ;  /* 0x0000000402047824 */ /* 0x004fca00078e00ff */
[----:B------:R-:W2:Y:S01]  /*1630*/  LDS R5, [R4+UR8] ;  /* 0x0000000804057984 */ /* 0x000ea20008000800 */
[----:B------:R-:W-:Y:S01]  /*1640*/  IADD3 R2, P1, PT, R4, UR23, RZ ;  /* 0x0000001704027c10 */ /* 0x000fe2000ff3e0ff */
[----:B------:R-:W-:-:S04]  /*1650*/  UMOV UR4, UR23 ;  /* 0x0000001700047c82 */ /* 0x000fc80008000000 */
[----:B------:R-:W-:Y:S01]  /*1660*/  IMAD.X R3, RZ, RZ, UR28, P1 ;  /* 0x0000001cff037e24 */ /* 0x000fe200088e06ff */
[----:B------:R-:W-:-:S04]  /*1670*/  UMOV UR5, UR28 ;  /* 0x0000001c00057c82 */ /* 0x000fc80008000000 */
[----:B--2---:R2:W3:Y:S01]  /*1680*/  ATOMG.E.EXCH.STRONG.GPU PT, RZ, [R2], R5 ;  /* 0x0000000502ff73a8 */ /* 0x0044e200041ee100 */
[----:B------:R-:W-:-:S04]  /*1690*/  DEPBAR {5,4,3,2,1,0} ;  /* 0x0000003f0000791a */ /* 0x000fc80000000000 */
[----:B------:R-:W5:Y:S02]  /*16a0*/  CCTL.E.C.LDCU.IV.DEEP [UR4] ;  /* 0x0000000004007540 */ /* 0x000f640009c08000 */
[----:B-----5:R2:W-:Y:S01]  /*16b0*/  UTMACCTL.IV [UR4] ;  /* 0x00000000040079b9 */ /* 0x0205e20008000000 */
[----:B------:R-:W-:Y:S01]  /*16c0*/  NOP ;  /* 0x0000000000007918 */ /* 0x000fe20000000000 */
.L_x_51:
[----:B------:R-:W-:Y:S05]  /*16d0*/  @P0 BRA `(.L_x_52) ;  /* 0x00000000000c0947 */ /* 0x000fea0003800000 */
[----:B------:R0:W-:Y:S01]  /*16e0*/  UTMACMDFLUSH ;  /* 0x00000000000079b7 */ /* 0x0001e20000000000 */
[----:B------:R-:W-:Y:S05]  /*16f0*/  @P0 BRA `(.L_x_52) ;  /* 0x0000000000040947 */ /* 0x000fea0003800000 */
[----:B------:R-:W-:-:S04]  /*1700*/  DEPBAR.LE SB0, 0x0 ;  /* 0x000080000000791a */ /* 0x000fc80000000000 */
.L_x_52:
[----:B------:R-:W-:Y:S05]  /*1710*/  WARPSYNC.ALL ;  /* 0x0000000000007948 */ /* 0x000fea0003800000 */
[----:B------:R-:W-:Y:S01]  /*1720*/  NOP ;  /* 0x0000000000007918 */ /* 0x000fe20000000000 */
[----:B---3--:R-:W-:Y:S01]  /*1730*/  BAR.SYNC.DEFER_BLOCKING 0x0 ;  /* 0x0000000000007b1d */ /* 0x008fe20000010000 */
[----:B------:R-:W-:Y:S01]  /*1740*/  ISETP.GE.AND P0, PT, R10, 0x1, PT ;  /* 0x000000010a00780c */ /* 0x000fe20003f06270 */
[----:B------:R-:W-:Y:S01]  /*1750*/  USHF.L.U32 UR11, UR11, 0x8, URZ ;  /* 0x000000080b0b7899 */ /* 0x000fe200080006ff */
[----:B--2--5:R-:W-:Y:S01]  /*1760*/  SHF.R.U32.HI R2, RZ, 0x5, R0 ;  /* 0x00000005ff027819 */ /* 0x024fe20000011600 */
[----:B------:R-:W-:-:S02]  /*1770*/  USHF.L.U32 UR27, UR6, 0x6, URZ ;  /* 0x00000006061b7899 */ /* 0x000fc400080006ff */
[----:B------:R-:W-:Y:S01]  /*1780*/  VOTEU.ALL UP0, P3 ;  /* 0x0000000000ff7886 */ /* 0x000fe20001800000 */
[----:B------:R-:W-:Y:S01]  /*1790*/  UMOV UR4, 0x1 ;  /* 0x0000000100047882 */ /* 0x000fe20000000000 */
[----:B------:R-:W-:Y:S01]  /*17a0*/  VOTEU.ALL UP1, P3 ;  /* 0x0000000000ff7886 */ /* 0x000fe20001820000 */
[----:B------:R-:W-:Y:S02]  /*17b0*/  R2UR UR22, R2 ;  /* 0x00000000021672ca */ /* 0x000fe400000e0000 */
[----:B------:R-:W-:-:S04]  /*17c0*/  @!UP0 UIADD3 UR16, UPT, UPT, -UR4, 0x100000, URZ ;  /* 0x0010000004108890 */ /* 0x000fc8000fffe1ff */
[----:B------:R-:W-:Y:S02]  /*17d0*/  @!UP0 USHF.L.U32 UR17, UR16, 0xb, URZ ;  /* 0x0000000b10118899 */ /* 0x000fe400080006ff */
[----:B------:R-:W-:Y:S02]  /*17e0*/  @!UP0 USHF.L.U32 UR16, UR16, 0x1, URZ ;  /* 0x0000000110108899 */ /* 0x000fe400080006ff */
[----:B------:R-:W-:-:S04]  /*17f0*/  @!UP0 UIADD3 UR4, UPT, UPT, -UR4, 0x100000, URZ ;  /* 0x0010000004048890 */ /* 0x000fc8000fffe1ff */
[----:B------:R-:W-:Y:S02]  /*1800*/  @!UP0 USHF.L.U32 UR5, UR4, 0xb, URZ ;  /* 0x0000000b04058899 */ /* 0x000fe400080006ff */
[----:B------:R-:W-:Y:S01]  /*1810*/  @!UP0 USHF.L.U32 UR4, UR4, 0x1, URZ ;  /* 0x0000000104048899 */ /* 0x000fe200080006ff */
[----:B------:R-:W-:Y:S01]  /*1820*/  VOTEU.ALL UP0, P3 ;  /* 0x0000000000ff7886 */ /* 0x000fe20001800000 */
[----:B------:R-:W2:Y:S04]  /*1830*/  FENCE.VIEW.ASYNC.S ;  /* 0x00000000000073c6 */ /* 0x000ea80000000000 */
[----:B--2---:R2:W3:Y:S06]  /*1840*/  @!UP0 SYNCS.EXCH.64 URZ, [UR8+0x5000], UR16 ;  /* 0x0050001008ff85b2 */ /* 0x0044ec0008000100 */
[----:B------:R2:W5:Y:S01]  /*1850*/  @!UP1 SYNCS.EXCH.64 URZ, [UR8+0x5010], UR4 ;  /* 0x0050100408ff95b2 */ /* 0x0005620008000100 */
[----:B------:R-:W-:Y:S05]  /*1860*/  @!P0 BRA `(.L_x_53) ;  /* 0x0000000400c48947 */ /* 0x000fea0003800000 */
[----:B---3-5:R-:W-:Y:S01]  /*1870*/  BAR.SYNC.DEFER_BLOCKING 0x0 ;  /* 0x0000000000007b1d */ /* 0x028fe20000010000 */
[----:B------:R-:W-:Y:S01]  /*1880*/  ELECT P1, URZ, PT ;  /* 0x0000000000ff782f */ /* 0x000fe20003820000 */
[----:B------:R-:W-:Y:S01]  /*1890*/  @!P3 IMAD.MOV.U32 R2, RZ, RZ, 0x5000 ;  /* 0x00005000ff02b424 */ /* 0x000fe200078e00ff */
[----:B--2---:R-:W-:Y:S02]  /*18a0*/  UIADD3 UR16, UPT, UPT, UR8, 0x4000, URZ ;  /* 0x0000400008107890 */ /* 0x004fe4000fffe0ff */
[----:B------:R-:W-:Y:S01]  /*18b0*/  ISETP.LT.U32.AND P1, PT, R68, 0x20, P1 ;  /* 0x000000204400780c */ /* 0x000fe20000f21070 */
[----:B------:R-:W-:Y:S01]  /*18c0*/  UMOV UR19, UR27 ;  /* 0x0000001b00137c82 */ /* 0x000fe20008000000 */
[----:B------:R-:W-:Y:S01]  /*18d0*/  ELECT P0, URZ, PT ;  /* 0x0000000000ff782f */ /* 0x000fe20003800000 */
[----:B------:R-:W-:-:S03]  /*18e0*/  USHF.R.U32.HI UR6, URZ, 0x4, UR8 ;  /* 0x00000004ff067899 */ /* 0x000fc60008011608 */
[----:B------:R-:W-:Y:S01]  /*18f0*/  ISETP.LT.U32.AND P0, PT, R68, 0x20, P0 ;  /* 0x000000204400780c */ /* 0x000fe20000701070 */
[----:B------:R-:W-:Y:S01]  /*1900*/  UMOV UR7, URZ ;  /* 0x000000ff00077c82 */ /* 0x000fe20008000000 */
[----:B------:R-:W-:Y:S01]  /*1910*/  USGXT.U32 UR6, UR6, 0xe ;  /* 0x0000000e0606789a */ /* 0x000fe20008000000 */
[----:B------:R-:W-:-:S04]  /*1920*/  UMOV UR5, URZ ;  /* 0x000000ff00057c82 */ /* 0x000fc80008000000 */
[----:B------:R-:W-:Y:S01]  /*1930*/  VOTEU.ANY UP0, P1 ;  /* 0x0000000000ff7886 */ /* 0x000fe20000800100 */
[----:B------:R-:W-:-:S04]  /*1940*/  VOTEU.ANY UP2, P1 ;  /* 0x0000000000ff7886 */ /* 0x000fc80000840100 */
[----:B------:R-:W-:Y:S02]  /*1950*/  @UP0 UIADD3 UR17, UPT, UPT, UR8, 0x5000, URZ ;  /* 0x0000500008110890 */ /* 0x000fe4000fffe0ff */
[----:B------:R2:W-:Y:S01]  /*1960*/  @!P3 SYNCS.ARRIVE.TRANS64 RZ, [UR8+0x5000], R2 ;  /* 0x00500002ffffb9a7 */ /* 0x0005e20008000008 */
[----:B------:R-:W-:Y:S01]  /*1970*/  @UP0 UMOV UR18, URZ ;  /* 0x000000ff00120c82 */ /* 0x000fe20008000000 */
[----:B------:R-:W-:Y:S01]  /*1980*/  BAR.SYNC.DEFER_BLOCKING 0x0 ;  /* 0x0000000000007b1d */ /* 0x000fe20000010000 */
[----:B------:R-:W-:-:S05]  /*1990*/  UISETP.NE.U32.AND UP0, UPT, UR22, URZ, UPT ;  /* 0x000000ff1600728c */ /* 0x000fca000bf05070 */
[----:B------:R-:W-:Y:S01]  /*19a0*/  VOTEU.ANY UP1, P0 ;  /* 0x0000000000ff7886 */ /* 0x000fe20000020100 */
[----:B------:R-:W-:-:S04]  /*19b0*/  VOTEU.ANY UP3, P0 ;  /* 0x0000000000ff7886 */ /* 0x000fc80000060100 */
[----:B------:R-:W-:Y:S01]  /*19c0*/  @UP1 UIADD3 UR4, UPT, UPT, UR8, 0x5000, URZ ;  /* 0x0000500008041890 */ /* 0x000fe2000fffe0ff */
[----:B------:R-:W-:-:S06]  /*19d0*/  @UP1 UMOV UR10, URZ ;  /* 0x000000ff000a1c82 */ /* 0x000fcc0008000000 */
[----:B------:R-:W-:Y:S01]  /*19e0*/  @UP3 UMOV UR9, UR4 ;  /* 0x0000000400093c82 */ /* 0x000fe20008000000 */
[----:B------:R-:W-:-:S04]  /*19f0*/  USHF.R.U32.HI UR4, URZ, 0x4, UR16 ;  /* 0x00000004ff047899 */ /* 0x000fc80008011610 */
[----:B------:R-:W-:Y:S01]  /*1a00*/  USGXT.U32 UR4, UR4, 0xe ;  /* 0x0000000e0404789a */ /* 0x000fe20008000000 */
[----:B------:R3:W-:Y:S01]  /*1a10*/  @UP2 UTMALDG.2D [UR16], [UR12] ;  /* 0x000000100c0025b4 */ /* 0x0007e20008008000 */
[----:B------:R5:W-:Y:S06]  /*1a20*/  MEMBAR.ALL.CTA ;  /* 0x0000000000007992 */ /* 0x000bec0000008000 */
[----:B-----5:R-:W5:Y:S01]  /*1a30*/  FENCE.VIEW.ASYNC.S ;  /* 0x00000000000073c6 */ /* 0x020f620000000000 */
[----:B---3--:R-:W-:Y:S01]  /*1a40*/  UMOV UR18, 0xfffffffe ;  /* 0xfffffffe00127882 */ /* 0x008fe20000000000 */
[----:B------:R-:W-:Y:S01]  /*1a50*/  UMOV UR19, 0x7fffbfdf ;  /* 0x7fffbfdf00137882 */ /* 0x000fe20000000000 */
[----:B------:R-:W-:Y:S01]  /*1a60*/  UMOV UR16, UR6 ;  /* 0x0000000600107c82 */ /* 0x000fe20008000000 */
[----:B------:R-:W-:-:S02]  /*1a70*/  UIADD3.64 UR20, UPT, UPT, UR6, -UR18, URZ ;  /* 0x8000001206147297 */ /* 0x000fc4000fffe0ff */
[----:B------:R-:W-:Y:S01]  /*1a80*/  UIADD3.64 UR18, UPT, UPT, UR4, -UR18, URZ ;  /* 0x8000001204127297 */ /* 0x000fe2000fffe0ff */
[----:B------:R-:W-:Y:S01]  /*1a90*/  UMOV UR17, 0x80004020 ;  /* 0x8000402000117882 */ /* 0x000fe20000000000 */
[----:B------:R-:W-:Y:S01]  /*1aa0*/  UMOV UR6, UR4 ;  /* 0x0000000400067c82 */ /* 0x000fe20008000000 */
[----:B------:R-:W-:Y:S01]  /*1ab0*/  UMOV UR7, 0x80004020 ;  /* 0x8000402000077882 */ /* 0x000fe20000000000 */
[----:B-----5:R-:W-:Y:S06]  /*1ac0*/  BAR.SYNC.DEFER_BLOCKING 0x0 ;  /* 0x0000000000007b1d */ /* 0x020fec0000010000 */
[----:B------:R2:W-:Y:S02]  /*1ad0*/  @UP3 UTMALDG.2D [UR8], [UR14] ;  /* 0x000000080e0035b4 */ /* 0x0005e40008008000 */
[----:B------:R-:W-:Y:S06]  /*1ae0*/  BAR.SYNC.DEFER_BLOCKING 0x0 ;  /* 0x0000000000007b1d */ /* 0x000fec0000010000 */
[----:B------:R-:W3:Y:S02]  /*1af0*/  SYNCS.PHASECHK.TRANS64.TRYWAIT P0, [UR8+0x5000], RZ ;  /* 0x005000ffff0075a7 */ /* 0x000ee40008001108 */
[----:B--23--:R-:W-:Y:S05]  /*1b00*/  @!P0 BRA `(.L_x_54) ;  /* 0x0000000c00288947 */ /* 0x00cfea0003800000 */
.L_x_66:
[----:B------:R-:W-:Y:S05]  /*1b10*/  BRA.U UP0, `(.L_x_55) ;  /* 0x00000001001c7547 */ /* 0x000fea000b800000 */
[----:B------:R-:W-:Y:S01]  /*1b20*/  UMOV UR4, 0x0 ;  /* 0x0000000000047882 */ /* 0x000fe20000000000 */
[----:B------:R-:W-:Y:S01]  /*1b30*/  UMOV UR5, 0x4400010 ;  /* 0x0440001000057882 */ /* 0x000fe20000000000 */
[----:B------:R-:W-:Y:S01]  /*1b40*/  UMOV UR24, 0x0 ;  /* 0x0000000000187882 */ /* 0x000fe20000000000 */
[----:B------:R-:W-:Y:S01]  /*1b50*/  UMOV UR25, 0x4400010 ;  /* 0x0440001000197882 */ /* 0x000fe20000000000 */
[----:B------:R2:W-:Y:S01]  /*1b60*/  UTCHMMA gdesc[UR6], gdesc[UR16], tmem[UR29], tmem[UR4], idesc[UR5], !UPT ;  /* 0x00ff0410060075ea */ /* 0x0005e2000f80001d */
[----:B------:R2:W-:Y:S01]  /*1b70*/  UTCHMMA gdesc[UR18], gdesc[UR20], tmem[UR29], tmem[UR24], idesc[UR25], UPT ;  /* 0x00ff1814120075ea */ /* 0x0005e2000b80001d */
[----:B------:R-:W-:Y:S02]  /*1b80*/  NOP ;  /* 0x0000000000007918 */ /* 0x000fe40000000000 */
.L_x_55:
[----:B------:R-:W-:Y:S01]  /*1b90*/  ELECT P0, URZ, PT ;  /* 0x0000000000ff782f */ /* 0x000fe20003800000 */
[----:B--2---:R-:W-:-:S03]  /*1ba0*/  UIADD3 UR4, UPT, UPT, UR8, 0x5010, URZ ;  /* 0x0000501008047890 */ /* 0x004fc6000fffe0ff */
[----:B------:R-:W-:Y:S01]  /*1bb0*/  ISETP.LT.U32.AND P0, PT, R68, 0x20, P0 ;  /* 0x000000204400780c */ /* 0x000fe20000701070 */
[----:B------:R-:W-:-:S12]  /*1bc0*/  UMOV UR5, URZ ;  /* 0x000000ff00057c82 */ /* 0x000fd80008000000 */
[----:B------:R-:W-:Y:S01]  /*1bd0*/  VOTEU.ANY UP0, P0 ;  /* 0x0000000000ff7886 */ /* 0x000fe20000000100 */
[----:B------:R-:W-:Y:S01]  /*1be0*/  VOTEU.ANY UP1, P0 ;  /* 0x0000000000ff7886 */ /* 0x000fe20000020100 */
[----:B------:R-:W-:-:S03]  /*1bf0*/  ISETP.GE.U32.AND P0, PT, R10, 0x21, PT ;  /* 0x000000210a00780c */ /* 0x000fc60003f06070 */
[----:B------:R-:W-:Y:S02]  /*1c00*/  @UP0 UMOV UR9, UR4 ;  /* 0x0000000400090c82 */ /* 0x000fe40008000000 */
[----:B------:R2:W-:Y:S01]  /*1c10*/  @UP1 UTCBAR [UR9], URZ ;  /* 0x000000ff090013e9 */ /* 0x0005e200080000ff */
[----:B------:R-:W-:Y:S06]  /*1c20*/  BAR.SYNC.DEFER_BLOCKING 0x0 ;  /* 0x0000000000007b1d */ /* 0x000fec0000010000 */
[----:B------:R-:W3:Y:S02]  /*1c30*/  SYNCS.PHASECHK.TRANS64.TRYWAIT P1, [UR8+0x5010], RZ ;  /* 0x005010ffff0075a7 */ /* 0x000ee40008021108 */
[----:B--23--:R-:W-:Y:S05]  /*1c40*/  @!P1 BRA `(.L_x_56) ;  /* 0x0000000800e49947 */ /* 0x00cfea0003800000 */
.L_x_67:
[----:B------:R-:W-:Y:S05]  /*1c50*/  @!P0 BRA `(.L_x_53) ;  /* 0x0000000000c88947 */ /* 0x000fea0003800000 */
[----:B------:R-:W-:Y:S01]  /*1c60*/  IMAD.MOV.U32 R2, RZ, RZ, 0x1 ;  /* 0x00000001ff027424 */ /* 0x000fe200078e00ff */
[----:B------:R-:W2:Y:S01]  /*1c70*/  LDCU UR32, c[0x0][0x3a0] ;  /* 0x00007400ff2077ac */ /* 0x000ea20008000800 */
[----:B------:R-:W-:-:S05]  /*1c80*/  UMOV UR26, 0x20 ;  /* 0x00000020001a7882 */ /* 0x000fca0000000000 */
.L_x_60:
[----:B------:R-:W-:Y:S01]  /*1c90*/  BAR.SYNC.DEFER_BLOCKING 0x0 ;  /* 0x0000000000007b1d */ /* 0x000fe20000010000 */
[----:B------:R-:W-:Y:S01]  /*1ca0*/  ELECT P1, URZ, PT ;  /* 0x0000000000ff782f */ /* 0x000fe20003820000 */
[----:B------:R-:W-:Y:S01]  /*1cb0*/  @!P3 IMAD.MOV.U32 R3, RZ, RZ, 0x5000 ;  /* 0x00005000ff03b424 */ /* 0x000fe200078e00ff */
[----:B------:R-:W-:Y:S02]  /*1cc0*/  ELECT P0, URZ, PT ;  /* 0x0000000000ff782f */ /* 0x000fe40003800000 */
[C---:B------:R-:W-:Y:S01]  /*1cd0*/  ISETP.LT.U32.AND P1, PT, R68.reuse, 0x20, P1 ;  /* 0x000000204400780c */ /* 0x040fe20000f21070 */
[----:B------:R-:W-:Y:S01]  /*1ce0*/  UMOV UR10, UR26 ;  /* 0x0000001a000a7c82 */ /* 0x000fe20008000000 */
[----:B------:R-:W-:-:S11]  /*1cf0*/  ISETP.LT.U32.AND P0, PT, R68, 0x20, P0 ;  /* 0x000000204400780c */ /* 0x000fd60000701070 */
[----:B------:R-:W-:Y:S02]  /*1d00*/  VOTEU.ANY UP0, P1 ;  /* 0x0000000000ff7886 */ /* 0x000fe40000800100 */
[----:B------:R-:W-:-:S03]  /*1d10*/  VOTEU.ANY UP1, P0 ;  /* 0x0000000000ff7886 */ /* 0x000fc60000020100 */
[----:B------:R-:W-:Y:S02]  /*1d20*/  @UP0 UIADD3 UR24, UPT, UPT, UR8, 0x4000, URZ ;  /* 0x0000400008180890 */ /* 0x000fe4000fffe0ff */
[----:B------:R3:W-:Y:S01]  /*1d30*/  @!P3 SYNCS.ARRIVE.TRANS64 RZ, [UR8+0x5000], R3 ;  /* 0x00500003ffffb9a7 */ /* 0x0007e20008000008 */
[----:B------:R-:W-:Y:S01]  /*1d40*/  @UP0 UIADD3 UR25, UPT, UPT, UR8, 0x5000, URZ ;  /* 0x0000500008190890 */ /* 0x000fe2000fffe0ff */
[----:B------:R-:W-:Y:S01]  /*1d50*/  VOTEU.ANY UP0, P1 ;  /* 0x0000000000ff7886 */ /* 0x000fe20000800100 */
[----:B------:R-:W-:Y:S01]  /*1d60*/  BAR.SYNC.DEFER_BLOCKING 0x0 ;  /* 0x0000000000007b1d */ /* 0x000fe20000010000 */
[----:B------:R-:W-:Y:S01]  /*1d70*/  @UP1 UIADD3 UR9, UPT, UPT, UR8, 0x5000, URZ ;  /* 0x0000500008091890 */ /* 0x000fe2000fffe0ff */
[----:B---3--:R-:W-:-:S04]  /*1d80*/  IMAD.U32 R3, R2, -0x80000000, RZ ;  /* 0x8000000002037824 */ /* 0x008fc800078e00ff */
[----:B------:R-:W-:Y:S01]  /*1d90*/  VOTEU.ANY UP1, P0 ;  /* 0x0000000000ff7886 */ /* 0x000fe20000020100 */
[----:B------:R3:W-:Y:S01]  /*1da0*/  @UP0 UTMALDG.2D [UR24], [UR12] ;  /* 0x000000180c0005b4 */ /* 0x0007e20008008000 */
[----:B------:R-:W-:Y:S01]  /*1db0*/  UISETP.NE.U32.AND UP0, UPT, UR22, URZ, UPT ;  /* 0x000000ff1600728c */ /* 0x000fe2000bf05070 */
[----:B------:R5:W-:Y:S06]  /*1dc0*/  MEMBAR.ALL.CTA ;  /* 0x0000000000007992 */ /* 0x000bec0000008000 */
[----:B-----5:R-:W5:Y:S02]  /*1dd0*/  FENCE.VIEW.ASYNC.S ;  /* 0x00000000000073c6 */ /* 0x020f640000000000 */
[----:B-----5:R-:W-:Y:S06]  /*1de0*/  BAR.SYNC.DEFER_BLOCKING 0x0 ;  /* 0x0000000000007b1d */ /* 0x020fec0000010000 */
[----:B------:R3:W-:Y:S02]  /*1df0*/  @UP1 UTMALDG.2D [UR8], [UR14] ;  /* 0x000000080e0015b4 */ /* 0x0007e40008008000 */
[----:B------:R-:W-:Y:S06]  /*1e00*/  BAR.SYNC.DEFER_BLOCKING 0x0 ;  /* 0x0000000000007b1d */ /* 0x000fec0000010000 */
[----:B------:R-:W5:Y:S02]  /*1e10*/  SYNCS.PHASECHK.TRANS64.TRYWAIT P0, [UR8+0x5000], R3 ;  /* 0x00500003ff0075a7 */ /* 0x000f640008001108 */
[----:B---3-5:R-:W-:Y:S05]  /*1e20*/  @!P0 BRA `(.L_x_57) ;  /* 0x0000000800788947 */ /* 0x028fea0003800000 */
.L_x_68:
[----:B------:R-:W-:Y:S05]  /*1e30*/  BRA.U UP0, `(.L_x_58) ;  /* 0x00000001001c7547 */ /* 0x000fea000b800000 */
[----:B------:R-:W-:Y:S01]  /*1e40*/  UMOV UR24, 0x0 ;  /* 0x0000000000187882 */ /* 0x000fe20000000000 */
[----:B------:R-:W-:Y:S01]  /*1e50*/  UMOV UR25, 0x4400010 ;  /* 0x0440001000197882 */ /* 0x000fe20000000000 */
[----:B------:R-:W-:Y:S01]  /*1e60*/  UMOV UR30, 0x0 ;  /* 0x00000000001e7882 */ /* 0x000fe20000000000 */
[----:B------:R-:W-:Y:S01]  /*1e70*/  UMOV UR31, 0x4400010 ;  /* 0x04400010001f7882 */ /* 0x000fe20000000000 */
[----:B------:R3:W-:Y:S01]  /*1e80*/  UTCHMMA gdesc[UR6], gdesc[UR16], tmem[UR29], tmem[UR24], idesc[UR25], UPT ;  /* 0x00ff1810060075ea */ /* 0x0007e2000b80001d */
[----:B------:R3:W-:Y:S01]  /*1e90*/  UTCHMMA gdesc[UR18], gdesc[UR20], tmem[UR29], tmem[UR30], idesc[UR31], UPT ;  /* 0x00ff1e14120075ea */ /* 0x0007e2000b80001d */
[----:B------:R-:W-:Y:S02]  /*1ea0*/  NOP ;  /* 0x0000000000007918 */ /* 0x000fe40000000000 */
.L_x_58:
[----:B------:R-:W-:-:S04]  /*1eb0*/  ELECT P0, URZ, PT ;  /* 0x0000000000ff782f */ /* 0x000fc80003800000 */
[----:B------:R-:W-:-:S13]  /*1ec0*/  ISETP.LT.U32.AND P0, PT, R68, 0x20, P0 ;  /* 0x000000204400780c */ /* 0x000fda0000701070 */
[----:B------:R-:W-:Y:S01]  /*1ed0*/  VOTEU.ANY UP0, P0 ;  /* 0x0000000000ff7886 */ /* 0x000fe20000000100 */
[----:B------:R-:W-:-:S04]  /*1ee0*/  VOTEU.ANY UP1, P0 ;  /* 0x0000000000ff7886 */ /* 0x000fc80000020100 */
[----:B------:R-:W-:Y:S02]  /*1ef0*/  @UP0 UMOV UR9, UR4 ;  /* 0x0000000400090c82 */ /* 0x000fe40008000000 */
[----:B------:R5:W-:Y:S01]  /*1f00*/  @UP1 UTCBAR [UR9], URZ ;  /* 0x000000ff090013e9 */ /* 0x000be200080000ff */
[----:B------:R-:W-:Y:S06]  /*1f10*/  BAR.SYNC.DEFER_BLOCKING 0x0 ;  /* 0x0000000000007b1d */ /* 0x000fec0000010000 */
[----:B------:R-:W3:Y:S02]  /*1f20*/  SYNCS.PHASECHK.TRANS64.TRYWAIT P0, [UR8+0x5010], R3 ;  /* 0x00501003ff0075a7 */ /* 0x000ee40008001108 */
[----:B---3-5:R-:W-:Y:S05]  /*1f30*/  @!P0 BRA `(.L_x_59) ;  /* 0x0000000800408947 */ /* 0x028fea0003800000 */
.L_x_69:
[----:B------:R-:W-:Y:S01]  /*1f40*/  UIADD3 UR26, UPT, UPT, UR26, 0x20, URZ ;  /* 0x000000201a1a7890 */ /* 0x000fe2000fffe0ff */
[----:B------:R-:W-:-:S03]  /*1f50*/  LOP3.LUT R2, R2, 0x1, RZ, 0x3c, !PT ;  /* 0x0000000102027812 */ /* 0x000fc600078e3cff */
[----:B--2---:R-:W-:-:S09]  /*1f60*/  UISETP.GE.AND UP0, UPT, UR26, UR32, UPT ;  /* 0x000000201a00728c */ /* 0x004fd2000bf06270 */
[----:B------:R-:W-:Y:S05]  /*1f70*/  BRA.U !UP0, `(.L_x_60) ;  /* 0xfffffffd08447547 */ /* 0x000fea000b83ffff */
.L_x_53:
[----:B---3-5:R-:W-:Y:S06]  /*1f80*/  BAR.SYNC.DEFER_BLOCKING 0x0 ;  /* 0x0000000000007b1d */ /* 0x028fec0000010000 */
[----:B------:R-:W-:Y:S04]  /*1f90*/  BSSY.RECONVERGENT B5, `(.L_x_61) ;  /* 0x0000004000057945 */ /* 0x000fe80003800200 */
[----:B------:R-:W-:Y:S05]  /*1fa0*/  @P3 BRA `(.L_x_62) ;  /* 0x0000000000083947 */ /* 0x000fea0003800000 */
[----:B------:R-:W3:Y:S02]  /*1fb0*/  SYNCS.CCTL.IV [UR8+0x5000] ;  /* 0x00500000ff0079b1 */ /* 0x000ee40008000008 */
[----:B---3--:R-:W3:Y:S02]  /*1fc0*/  SYNCS.CCTL.IV [UR8+0x5010] ;  /* 0x00501000ff0079b1 */ /* 0x008ee40008000008 */
.L_x_62:
[----:B--2---:R-:W-:Y:S05]  /*1fd0*/  BSYNC.RECONVERGENT B5 ;  /* 0x0000000000057941 */ /* 0x004fea0003800200 */
.L_x_61:
[----:B------:R-:W-:Y:S01]  /*1fe0*/  ULOP3.LUT UR4, UR22, 0x3, URZ, 0xc0, !UPT ;  /* 0x0000000316047892 */ /* 0x000fe2000f8ec0ff */
[C---:B------:R-:W-:Y:S01]  /*1ff0*/  IMAD.SHL.U32 R4, R0.reuse, 0x80, RZ ;  /* 0x0000008000047824 */ /* 0x040fe200078e00ff */
[----:B------:R-:W-:Y:S01]  /*2000*/  USHF.L.U32 UR22, UR22, 0x5, URZ ;  /* 0x0000000516167899 */ /* 0x000fe200080006ff */
[C---:B------:R-:W-:Y:S01]  /*2010*/  IMAD.SHL.U32 R2, R0.reuse, 0x40, RZ ;  /* 0x0000004000027824 */ /* 0x040fe200078e00ff */
[----:B------:R-:W-:Y:S01]  /*2020*/  ULEA UR5, UR4, UR29, 0x15 ;  /* 0x0000001d04057291 */ /* 0x000fe2000f8ea8ff */
[C---:B------:R-:W-:Y:S01]  /*2030*/  IMAD.SHL.U32 R3, R0.reuse, 0x10, RZ ;  /* 0x0000001000037824 */ /* 0x040fe200078e00ff */
[----:B------:R-:W-:Y:S01]  /*2040*/  ULOP3.LUT UR22, UR22, 0x80, URZ, 0xc0, !UPT ;  /* 0x0000008016167892 */ /* 0x000fe2000f8ec0ff */
[----:B------:R-:W-:Y:S01]  /*2050*/  IMAD.SHL.U32 R0, R0, 0x200, RZ ;  /* 0x0000020000007824 */ /* 0x000fe200078e00ff */
[----:B------:R-:W-:Y:S02]  /*2060*/  LOP3.LUT R5, R4, 0x4780, RZ, 0xc0, !PT ;  /* 0x0000478004057812 */ /* 0x000fe400078ec0ff */
[----:B------:R-:W-:-:S02]  /*2070*/  ELECT P0, URZ, PT ;  /* 0x0000000000ff782f */ /* 0x000fc40003800000 */
[----:B------:R-:W-:Y:S01]  /*2080*/  LOP3.LUT R2, R2, 0x1800, RZ, 0xc0, !PT ;  /* 0x0000180002027812 */ /* 0x000fe200078ec0ff */
[----:B------:R-:W-:Y:S01]  /*2090*/  UIADD3 UR5, UPT, UPT, UR5, UR22, URZ ;  /* 0x0000001605057290 */ /* 0x000fe2000fffe0ff */
[----:B------:R-:W-:Y:S01]  /*20a0*/  LOP3.LUT R5, R5, 0x2000, R0, 0xf8, !PT ;  /* 0x0000200005057812 */ /* 0x000fe200078ef800 */
[----:B------:R-:W-:Y:S01]  /*20b0*/  ULEA UR13, UR4, UR11, 0x6 ;  /* 0x0000000b040d7291 */ /* 0x000fe2000f8e30ff */
[----:B------:R-:W-:Y:S01]  /*20c0*/  LOP3.LUT R2, R2, 0x70, R3, 0xf8, !PT ;  /* 0x0000007002027812 */ /* 0x000fe200078ef803 */
[----:B------:R-:W-:Y:S01]  /*20d0*/  ULEA UR12, UR4, UR8, 0xd ;  /* 0x00000008040c7291 */ /* 0x000fe2000f8e68ff */
[----:B------:R-:W-:Y:S01]  /*20e0*/  ISETP.LT.U32.AND P0, PT, R68, 0x80, P0 ;  /* 0x000000804400780c */ /* 0x000fe20000701070 */
[----:B------:R-:W-:Y:S01]  /*20f0*/  UMOV UR14, UR27 ;  /* 0x0000001b000e7c82 */ /* 0x000fe20008000000 */
[----:B------:R-:W-:Y:S02]  /*2100*/  LOP3.LUT R2, R5, R2, RZ, 0xfc, !PT ;  /* 0x0000000205027212 */ /* 0x000fe400078efcff */
[----:B----4-:R-:W-:Y:S01]  /*2110*/  LDTM.16dp32bit_t0_t15.x64 R4, tmem[UR5] ;  /* 0x00000005000479ee */ /* 0x010fe20008b00000 */
[----:B------:R-:W2:Y:S01]  /*2120*/  LDTM.16dp32bit_t16_t31.x64 R4, tmem[UR5+0x40] ;  /* 0x00004005000479ee */ /* 0x000ea20008b20000 */
[----:B------:R-:W-:Y:S01]  /*2130*/  NOP ;  /* 0x0000000000007918 */ /* 0x000fe20000000000 */
[----:B------:R-:W-:-:S02]  /*2140*/  LOP3.LUT R0, R2, 0x10, RZ, 0x3c, !PT ;  /* 0x0000001002007812 */ /* 0x000fc400078e3cff */
[----:B------:R-:W-:-:S04]  /*2150*/  LOP3.LUT R3, R2, 0x20, RZ, 0x3c, !PT ;  /* 0x0000002002037812 */ /* 0x000fc800078e3cff */
[----:B--2---:R-:W-:Y:S01]  /*2160*/  VOTEU.ANY UP0, P0 ;  /* 0x0000000000ff7886 */ /* 0x004fe20000000100 */
[----:B------:R-:W-:-:S04]  /*2170*/  VOTEU.ANY UP1, P0 ;  /* 0x0000000000ff7886 */ /* 0x000fc80000020100 */
[----:B------:R-:W-:Y:S01]  /*2180*/  @UP0 UMOV UR4, UR23 ;  /* 0x0000001700040c82 */ /* 0x000fe20008000000 */
[----:B------:R-:W-:Y:S01]  /*2190*/  @UP0 UMOV UR5, UR28 ;  /* 0x0000001c00050c82 */ /* 0x000fe20008000000 */
[----:B---3--:R-:W-:Y:S01]  /*21a0*/  BAR.SYNC.DEFER_BLOCKING 0x0 ;  /* 0x0000000000007b1d */ /* 0x008fe20000010000 */
[----:B------:R-:W-:Y:S02]  /*21b0*/  F2FP.F16.F32.PACK_AB R4, R5, R4 ;  /* 0x000000040504723e */ /* 0x000fe400000000ff */
[----:B------:R-:W-:Y:S02]  /*21c0*/  F2FP.F16.F32.PACK_AB R5, R7, R6 ;  /* 0x000000060705723e */ /* 0x000fe400000000ff */
[----:B------:R-:W-:Y:S02]  /*21d0*/  F2FP.F16.F32.PACK_AB R12, R13, R12 ;  /* 0x0000000c0d0c723e */ /* 0x000fe400000000ff */
[----:B------:R-:W-:Y:S02]  /*21e0*/  F2FP.F16.F32.PACK_AB R6, R9, R8 ;  /* 0x000000080906723e */ /* 0x000fe400000000ff */
[----:B------:R-:W-:-:S02]  /*21f0*/  F2FP.F16.F32.PACK_AB R7, R11, R10 ;  /* 0x0000000a0b07723e */ /* 0x000fc400000000ff */
[----:B------:R-:W-:Y:S02]  /*2200*/  F2FP.F16.F32.PACK_AB R13, R15, R14 ;  /* 0x0000000e0f0d723e */ /* 0x000fe400000000ff */
[----:B------:R-:W-:Y:S02]  /*2210*/  F2FP.F16.F32.PACK_AB R20, R21, R20 ;  /* 0x000000141514723e */ /* 0x000fe400000000ff */
[----:B------:R-:W-:Y:S02]  /*2220*/  F2FP.F16.F32.PACK_AB R14, R17, R16 ;  /* 0x00000010110e723e */ /* 0x000fe400000000ff */
[----:B------:R-:W-:Y:S01]  /*2230*/  F2FP.F16.F32.PACK_AB R15, R19, R18 ;  /* 0x00000012130f723e */ /* 0x000fe200000000ff */
[----:B------:R2:W-:Y:S01]  /*2240*/  STS.128 [R2+UR8], R4 ;  /* 0x0000000402007988 */ /* 0x0005e20008000c08 */
[----:B------:R-:W-:Y:S02]  /*2250*/  F2FP.F16.F32.PACK_AB R21, R23, R22 ;  /* 0x000000161715723e */ /* 0x000fe400000000ff */
[----:B------:R-:W-:Y:S01]  /*2260*/  F2FP.F16.F32.PACK_AB R28, R29, R28 ;  /* 0x0000001c1d1c723e */ /* 0x000fe200000000ff */
[----:B------:R2:W-:Y:S01]  /*2270*/  STS.128 [R0+UR8], R12 ;  /* 0x0000000c00007988 */ /* 0x0005e20008000c08 */
[----:B------:R-:W-:-:S02]  /*2280*/  F2FP.F16.F32.PACK_AB R22, R25, R24 ;  /* 0x000000181916723e */ /* 0x000fc400000000ff */
[----:B------:R-:W-:Y:S02]  /*2290*/  F2FP.F16.F32.PACK_AB R23, R27, R26 ;  /* 0x0000001a1b17723e */ /* 0x000fe400000000ff */
[----:B------:R-:W-:Y:S02]  /*22a0*/  F2FP.F16.F32.PACK_AB R29, R31, R30 ;  /* 0x0000001e1f1d723e */ /* 0x000fe400000000ff */
[----:B------:R-:W-:Y:S01]  /*22b0*/  F2FP.F16.F32.PACK_AB R36, R37, R36 ;  /* 0x000000242524723e */ /* 0x000fe200000000ff */
[----:B------:R2:W-:Y:S01]  /*22c0*/  STS.128 [R3+UR8], R20 ;  /* 0x0000001403007988 */ /* 0x0005e20008000c08 */
[----:B------:R-:W-:Y:S02]  /*22d0*/  F2FP.F16.F32.PACK_AB R30, R33, R32 ;  /* 0x00000020211e723e */ /* 0x000fe400000000ff */
[----:B------:R-:W-:Y:S02]  /*22e0*/  F2FP.F16.F32.PACK_AB R31, R35, R34 ;  /* 0x00000022231f723e */ /* 0x000fe400000000ff */
[----:B------:R-:W-:-:S02]  /*22f0*/  F2FP.F16.F32.PACK_AB R37, R39, R38 ;  /* 0x000000262725723e */ /* 0x000fc400000000ff */
[----:B------:R-:W-:Y:S02]  /*2300*/  F2FP.F16.F32.PACK_AB R44, R45, R44 ;  /* 0x0000002c2d2c723e */ /* 0x000fe400000000ff */
[----:B------:R-:W-:Y:S02]  /*2310*/  LOP3.LUT R8, R2, 0x30, RZ, 0x3c, !PT ;  /* 0x0000003002087812 */ /* 0x000fe400078e3cff */
[----:B------:R-:W-:Y:S02]  /*2320*/  F2FP.F16.F32.PACK_AB R38, R41, R40 ;  /* 0x000000282926723e */ /* 0x000fe400000000ff */
[----:B------:R-:W-:Y:S01]  /*2330*/  F2FP.F16.F32.PACK_AB R39, R43, R42 ;  /* 0x0000002a2b27723e */ /* 0x000fe200000000ff */
[----:B------:R2:W-:Y:S01]  /*2340*/  STS.128 [R8+UR8], R28 ;  /* 0x0000001c08007988 */ /* 0x0005e20008000c08 */
[----:B------:R-:W-:Y:S02]  /*2350*/  F2FP.F16.F32.PACK_AB R45, R47, R46 ;  /* 0x0000002e2f2d723e */ /* 0x000fe400000000ff */
[----:B------:R-:W-:-:S02]  /*2360*/  F2FP.F16.F32.PACK_AB R52, R53, R52 ;  /* 0x000000343534723e */ /* 0x000fc400000000ff */
[C---:B------:R-:W-:Y:S02]  /*2370*/  LOP3.LUT R9, R2.reuse, 0x40, RZ, 0x3c, !PT ;  /* 0x0000004002097812 */ /* 0x040fe400078e3cff */
[----:B------:R-:W-:Y:S02]  /*2380*/  F2FP.F16.F32.PACK_AB R46, R49, R48 ;  /* 0x00000030312e723e */ /* 0x000fe400000000ff */
[----:B------:R-:W-:Y:S01]  /*2390*/  F2FP.F16.F32.PACK_AB R47, R51, R50 ;  /* 0x00000032332f723e */ /* 0x000fe200000000ff */
[----:B------:R2:W-:Y:S01]  /*23a0*/  STS.128 [R9+UR8], R36 ;  /* 0x0000002409007988 */ /* 0x0005e20008000c08 */
[----:B------:R-:W-:Y:S02]  /*23b0*/  F2FP.F16.F32.PACK_AB R53, R55, R54 ;  /* 0x000000363735723e */ /* 0x000fe400000000ff */
[----:B------:R-:W-:Y:S02]  /*23c0*/  F2FP.F16.F32.PACK_AB R60, R61, R60 ;  /* 0x0000003c3d3c723e */ /* 0x000fe400000000ff */
[----:B------:R-:W-:-:S02]  /*23d0*/  LOP3.LUT R10, R2, 0x50, RZ, 0x3c, !PT ;  /* 0x00000050020a7812 */ /* 0x000fc400078e3cff */
[----:B------:R-:W-:Y:S02]  /*23e0*/  F2FP.F16.F32.PACK_AB R54, R57, R56 ;  /* 0x000000383936723e */ /* 0x000fe400000000ff */
[----:B------:R-:W-:Y:S01]  /*23f0*/  F2FP.F16.F32.PACK_AB R55, R59, R58 ;  /* 0x0000003a3b37723e */ /* 0x000fe200000000ff */
[----:B------:R2:W-:Y:S01]  /*2400*/  STS.128 [R10+UR8], R44 ;  /* 0x0000002c0a007988 */ /* 0x0005e20008000c08 */
[----:B------:R-:W-:Y:S02]  /*2410*/  F2FP.F16.F32.PACK_AB R61, R63, R62 ;  /* 0x0000003e3f3d723e */ /* 0x000fe400000000ff */
[C---:B------:R-:W-:Y:S02]  /*2420*/  LOP3.LUT R11, R2.reuse, 0x60, RZ, 0x3c, !PT ;  /* 0x00000060020b7812 */ /* 0x040fe400078e3cff */
[----:B------:R-:W-:Y:S02]  /*2430*/  F2FP.F16.F32.PACK_AB R62, R65, R64 ;  /* 0x00000040413e723e */ /* 0x000fe400000000ff */
[----:B------:R-:W-:Y:S01]  /*2440*/  F2FP.F16.F32.PACK_AB R63, R67, R66 ;  /* 0x00000042433f723e */ /* 0x000fe200000000ff */
[----:B------:R2:W-:Y:S01]  /*2450*/  STS.128 [R11+UR8], R52 ;  /* 0x000000340b007988 */ /* 0x0005e20008000c08 */
[----:B------:R-:W-:-:S05]  /*2460*/  LOP3.LUT R16, R2, 0x70, RZ, 0x3c, !PT ;  /* 0x0000007002107812 */ /* 0x000fca00078e3cff */
[----:B------:R2:W-:Y:S01]  /*2470*/  STS.128 [R16+UR8], R60 ;  /* 0x0000003c10007988 */ /* 0x0005e20008000c08 */
[----:B------:R3:W-:Y:S06]  /*2480*/  MEMBAR.ALL.CTA ;  /* 0x0000000000007992 */ /* 0x0007ec0000008000 */
[----:B---3--:R-:W3:Y:S02]  /*2490*/  FENCE.VIEW.ASYNC.S ;  /* 0x00000000000073c6 */ /* 0x008ee40000000000 */
[----:B---3--:R-:W-:Y:S06]  /*24a0*/  BAR.SYNC.DEFER_BLOCKING 0x0 ;  /* 0x0000000000007b1d */ /* 0x008fec0000010000 */
[----:B------:R2:W-:Y:S01]  /*24b0*/  @UP1 UTMASTG.2D [UR12], [UR4] ;  /* 0x0000000c040013b5 */ /* 0x0005e20008008000 */
[----:B------:R0:W-:Y:S01]  /*24c0*/  UTMACMDFLUSH ;  /* 0x00000000000079b7 */ /* 0x0001e20000000000 */
[----:B------:R-:W-:-:S04]  /*24d0*/  DEPBAR.LE SB0, 0x0 ;  /* 0x000080000000791a */ /* 0x000fc80000000000 */
[----:B------:R-:W-:Y:S08]  /*24e0*/  BAR.SYNC.DEFER_BLOCKING 0x0 ;  /* 0x0000000000007b1d */ /* 0x000ff00000010000 */
[----:B------:R-:W-:Y:S06]  /*24f0*/  BAR.SYNC.DEFER_BLOCKING 0x0 ;  /* 0x0000000000007b1d */ /* 0x000fec0000010000 */
[----:B--2---:R-:W-:Y:S05]  /*2500*/  @P2 BRA `(.L_x_63) ;  /* 0x0000000000a02947 */ /* 0x004fea0003800000 */
[----:B------:R-:W2:Y:S01]  /*2510*/  S2UR UR5, SR_CgaCtaId ;  /* 0x00000000000579c3 */ /* 0x000ea20000008800 */
[----:B------:R-:W-:Y:S01]  /*2520*/  NOP ;  /* 0x0000000000007918 */ /* 0x000fe20000000000 */
[----:B------:R-:W-:Y:S01]  /*2530*/  UMOV UR4, 0x50 ;  /* 0x0000005000047882 */ /* 0x000fe20000000000 */
[----:B------:R-:W-:Y:S02]  /*2540*/  IMAD.U32 R0, RZ, RZ, UR29 ;  /* 0x0000001dff007e24 */ /* 0x000fe4000f8e00ff */
[----:B------:R-:W-:Y:S02]  /*2550*/  IMAD.MOV.U32 R3, RZ, RZ, 0xff ;  /* 0x000000ffff037424 */ /* 0x000fe400078e00ff */
[----:B------:R-:W-:Y:S01]  /*2560*/  IMAD.MOV.U32 R7, RZ, RZ, 0x1 ;  /* 0x00000001ff077424 */ /* 0x000fe200078e00ff */
[----:B------:R-:W-:-:S04]  /*2570*/  LOP3.LUT R0, R0, 0xffff, RZ, 0xc0, !PT ;  /* 0x0000ffff00007812 */ /* 0x000fc800078ec0ff */
[----:B------:R-:W-:-:S05]  /*2580*/  SHF.R.U32.HI R0, RZ, 0x5, R0 ;  /* 0x00000005ff007819 */ /* 0x000fca0000011600 */
[----:B------:R-:W-:Y:S01]  /*2590*/  VIADD R2, R0, 0x10 ;  /* 0x0000001000027836 */ /* 0x000fe20000000000 */
[----:B------:R-:W-:Y:S01]  /*25a0*/  SHF.L.U32 R0, R3, R0, RZ ;  /* 0x0000000003007219 */ /* 0x000fe200000006ff */
[----:B--2---:R-:W-:-:S03]  /*25b0*/  ULEA UR6, UR5, UR4, 0x18 ;  /* 0x0000000405067291 */ /* 0x004fc6000f8ec0ff */
[----:B------:R-:W-:-:S04]  /*25c0*/  SHF.L.U32 R3, R7, R2, RZ ;  /* 0x0000000207037219 */ /* 0x000fc800000006ff */
[----:B------:R-:W-:Y:S02]  /*25d0*/  LOP3.LUT R0, R3, R0, RZ, 0xfc, !PT ;  /* 0x0000000003007212 */ /* 0x000fe400078efcff */
[----:B------:R-:W2:Y:S02]  /*25e0*/  LDS R5, [UR6] ;  /* 0x00000006ff057984 */ /* 0x000ea40008000800 */
[C---:B------:R-:W-:Y:S02]  /*25f0*/  LOP3.LUT R2, R0.reuse, 0xffff, RZ, 0xc0, !PT ;  /* 0x0000ffff00027812 */ /* 0x040fe400078ec0ff */
[----:B--2---:R-:W-:-:S04]  /*2600*/  LOP3.LUT R3, R0, 0xffff, R5, 0x80, !PT ;  /* 0x0000ffff00037812 */ /* 0x004fc800078e8005 */
[----:B------:R-:W-:-:S13]  /*2610*/  ISETP.NE.AND P0, PT, R3, R2, PT ;  /* 0x000000020300720c */ /* 0x000fda0003f05270 */
[----:B------:R-:W-:Y:S05]  /*2620*/  @P0 BRA `(.L_x_64) ;  /* 0x0000000000500947 */ /* 0x000fea0003800000 */
[----:B------:R-:W-:Y:S02]  /*2630*/  SHF.R.U32.HI R5, RZ, 0x10, R5 ;  /* 0x00000010ff057819 */ /* 0x000fe40000011605 */
[----:B------:R-:W-:-:S04]  /*2640*/  SHF.R.U32.HI R2, RZ, 0x10, R0 ;  /* 0x00000010ff027819 */ /* 0x000fc80000011600 */
[----:B------:R-:W-:-:S04]  /*2650*/  LOP3.LUT R5, R5, R2, RZ, 0xc0, !PT ;  /* 0x0000000205057212 */ /* 0x000fc800078ec0ff */
[----:B------:R-:W-:-:S13]  /*2660*/  ISETP.NE.AND P0, PT, R5, R2, PT ;  /* 0x000000020500720c */ /* 0x000fda0003f05270 */
[----:B------:R-:W-:Y:S05]  /*2670*/  @P0 BRA `(.L_x_65) ;  /* 0x0000000000300947 */ /* 0x000fea0003800000 */
[----:B------:R-:W-:Y:S01]  /*2680*/  R2UR UR4, R0 ;  /* 0x00000000000472ca */ /* 0x000fe200000e0000 */
[----:B------:R-:W-:Y:S01]  /*2690*/  VOTEU.ANY UR5, UPT, PT ;  /* 0x0000000000057886 */ /* 0x000fe200038e0100 */
[----:B------:R-:W2:Y:S01]  /*26a0*/  S2R R0, SR_LANEID ;  /* 0x0000000000007919 */ /* 0x000ea20000000000 */
[----:B------:R-:W-:-:S10]  /*26b0*/  UFLO.U32 UR5, UR5 ;  /* 0x00000005000572bd */ /* 0x000fd400080e0000 */
[----:B------:R-:W-:-:S06]  /*26c0*/  ULOP3.LUT UR4, URZ, UR4, URZ, 0x33, !UPT ;  /* 0x00000004ff047292 */ /* 0x000fcc000f8e33ff */
[----:B------:R-:W-:-:S04]  /*26d0*/  IMAD.U32 R2, RZ, RZ, UR4 ;  /* 0x00000004ff027e24 */ /* 0x000fc8000f8e00ff */
[----:B------:R-:W3:Y:S02]  /*26e0*/  REDUX UR7, R2 ;  /* 0x00000000020773c4 */ /* 0x000ee40000000000 */
[----:B------:R4:W-:Y:S01]  /*26f0*/  UTCATOMSWS.AND URZ, UR4 ;  /* 0x0000000400ff79e3 */ /* 0x0009e20008000000 */
[----:B--2---:R-:W-:Y:S01]  /*2700*/  ISETP.EQ.U32.AND P0, PT, R0, UR5, PT ;  /* 0x0000000500007c0c */ /* 0x004fe2000bf02070 */
[----:B---3--:R-:W-:-:S12]  /*2710*/  IMAD.U32 R0, RZ, RZ, UR7 ;  /* 0x00000007ff007e24 */ /* 0x008fd8000f8e00ff */
[----:B------:R4:W-:Y:S01]  /*2720*/  @P0 ATOMS.AND RZ, [UR6], R0 ;  /* 0x00000000ffff098c */ /* 0x0009e2000a800006 */
[----:B------:R-:W-:Y:S05]  /*2730*/  BRA `(.L_x_63) ;  /* 0x0000000000147947 */ /* 0x000fea0003800000 */
.L_x_65:
[----:B------:R-:W-:-:S07]  /*2740*/  MOV R2, 0x2760 ;  /* 0x0000276000027802 */ /* 0x000fce0000000f00 */
[----:B-1----:R-:W-:Y:S05]  /*2750*/  CALL.REL.NOINC `($__internal_0_$__cuda_sm10x_tcgen05_guardrail_trap_col_being_dealloced_not_returned_by_alloc) ;  /* 0x0000000000447944 */ /* 0x002fea0003c00000 */
[----:B------:R-:W-:Y:S05]  /*2760*/  BRA `(.L_x_63) ;  /* 0x0000000000087947 */ /* 0x000fea0003800000 */
.L_x_64:
[----:B------:R-:W-:-:S07]  /*2770*/  MOV R2, 0x2790 ;  /* 0x0000279000027802 */ /* 0x000fce0000000f00 */
[----:B-1----:R-:W-:Y:S05]  /*2780*/  CALL.REL.NOINC `($__internal_2_$__cuda_sm10x_tcgen05_guardrail_trap_unallocated_columns_being_dealloced) ;  /* 0x0000000000507944 */ /* 0x002fea0003c00000 */
.L_x_63:
[----:B------:R-:W-:Y:S01]  /*2790*/  NOP ;  /* 0x0000000000007918 */ /* 0x000fe20000000000 */
[----:B----4-:R-:W-:Y:S05]  /*27a0*/  EXIT ;  /* 0x000000000000794d */ /* 0x010fea0003800000 */
.L_x_54:
[----:B------:R-:W2:Y:S02]  /*27b0*/  SYNCS.PHASECHK.TRANS64.TRYWAIT P0, [UR8+0x5000], RZ ;  /* 0x005000ffff0075a7 */ /* 0x000ea40008001108 */
[----:B--2---:R-:W-:Y:S05]  /*27c0*/  @!P0 BRA `(.L_x_54) ;  /* 0xfffffffc00f88947 */ /* 0x004fea000383ffff */
[----:B------:R-:W-:Y:S05]  /*27d0*/  BRA `(.L_x_66) ;  /* 0xfffffff000cc7947 */ /* 0x000fea000383ffff */
.L_x_56:
[----:B------:R-:W2:Y:S02]  /*27e0*/  SYNCS.PHASECHK.TRANS64.TRYWAIT P1, [UR8+0x5010], RZ ;  /* 0x005010ffff0075a7 */ /* 0x000ea40008021108 */
[----:B--2---:R-:W-:Y:S05]  /*27f0*/  @!P1 BRA `(.L_x_56) ;  /* 0xfffffffc00f89947 */ /* 0x004fea000383ffff */
[----:B------:R-:W-:Y:S05]  /*2800*/  BRA `(.L_x_67) ;  /* 0xfffffff400107947 */ /* 0x000fea000383ffff */
.L_x_57:
[----:B------:R-:W3:Y:S02]  /*2810*/  SYNCS.PHASECHK.TRANS64.TRYWAIT P0, [UR8+0x5000], R3 ;  /* 0x00500003ff0075a7 */ /* 0x000ee40008001108 */
[----:B---3--:R-:W-:Y:S05]  /*2820*/  @!P0 BRA `(.L_x_57) ;  /* 0xfffffffc00f88947 */ /* 0x008fea000383ffff */
[----:B------:R-:W-:Y:S05]  /*2830*/  BRA `(.L_x_68) ;  /* 0xfffffff4007c7947 */ /* 0x000fea000383ffff */
.L_x_59:
[----:B------:R-:W3:Y:S02]  /*2840*/  SYNCS.PHASECHK.TRANS64.TRYWAIT P0, [UR8+0x5010], R3 ;  /* 0x00501003ff0075a7 */ /* 0x000ee40008001108 */
[----:B---3--:R-:W-:Y:S05]  /*2850*/  @!P0 BRA `(.L_x_59) ;  /* 0xfffffffc00f88947 */ /* 0x008fea000383ffff */
[----:B------:R-:W-:Y:S05]  /*2860*/  BRA `(.L_x_69) ;  /* 0xfffffff400b47947 */ /* 0x000fea000383ffff */
        .weak           $__internal_0_$__cuda_sm10x_tcgen05_guardrail_trap_col_being_dealloced_not_returned_by_alloc
        .type           $__internal_0_$__cuda_sm10x_tcgen05_guardrail_trap_col_being_dealloced_not_returned_by_alloc,@function
        .size           $__internal_0_$__cuda_sm10x_tcgen05_guardrail_trap_col_being_dealloced_not_returned_by_alloc,($__internal_1_$__cuda_sm10x_tcgen05_guardrail_trap_phase_invalid_during_alloc - $__internal_0_$__cuda_sm10x_tcgen05_guardrail_trap_col_being_dealloced_not_returned_by_alloc)
$__internal_0_$__cuda_sm10x_tcgen05_guardrail_trap_col_being_dealloced_not_returned_by_alloc:
[----:B------:R-:W-:Y:S05]  /*2870*/  BPT.TRAP 0x1 ;  /* 0x000000040000795c */ /* 0x000fea0000300000 */
[----:B------:R-:W-:-:S04]  /*2880*/  IMAD.MOV.U32 R3, RZ, RZ, 0x0 ;  /* 0x00000000ff037424 */ /* 0x000fc800078e00ff */
[----:B------:R-:W-:Y:S05]  /*2890*/  RET.REL.NODEC R2 `(gluon_tcgen05) ;  /* 0xffffffd402d87950 */ /* 0x000fea0003c3ffff */
        .weak           $__internal_1_$__cuda_sm10x_tcgen05_guardrail_trap_phase_invalid_during_alloc
        .type           $__internal_1_$__cuda_sm10x_tcgen05_guardrail_trap_phase_invalid_during_alloc,@function
        .size           $__internal_1_$__cuda_sm10x_tcgen05_guardrail_trap_phase_invalid_during_alloc,($__internal_2_$__cuda_sm10x_tcgen05_guardrail_trap_unallocated_columns_being_dealloced - $__internal_1_$__cuda_sm10x_tcgen05_guardrail_trap_phase_invalid_during_alloc)
$__internal_1_$__cuda_sm10x_tcgen05_guardrail_trap_phase_invalid_during_alloc:
[----:B------:R-:W-:Y:S05]  /*28a0*/  BPT.TRAP 0x1 ;  /* 0x000000040000795c */ /* 0x000fea0000300000 */
[----:B------:R-:W-:-:S04]  /*28b0*/  IMAD.MOV.U32 R3, RZ, RZ, 0x0 ;  /* 0x00000000ff037424 */ /* 0x000fc800078e00ff */
[----:B------:R-:W-:Y:S05]  /*28c0*/  RET.REL.NODEC R2 `(gluon_tcgen05) ;  /* 0xffffffd402cc7950 */ /* 0x000fea0003c3ffff */
        .weak           $__internal_2_$__cuda_sm10x_tcgen05_guardrail_trap_unallocated_columns_being_dealloced
        .type           $__internal_2_$__cuda_sm10x_tcgen05_guardrail_trap_unallocated_columns_being_dealloced,@function
        .size           $__internal_2_$__cuda_sm10x_tcgen05_guardrail_trap_unallocated_columns_being_dealloced,(.L_x_73 - $__internal_2_$__cuda_sm10x_tcgen05_guardrail_trap_unallocated_columns_being_dealloced)
$__internal_2_$__cuda_sm10x_tcgen05_guardrail_trap_unallocated_columns_being_dealloced:
[----:B------:R-:W-:Y:S05]  /*28d0*/  BPT.TRAP 0x1 ;  /* 0x000000040000795c */ /* 0x000fea0000300000 */
[----:B------:R-:W-:-:S04]  /*28e0*/  IMAD.MOV.U32 R3, RZ, RZ, 0x0 ;  /* 0x00000000ff037424 */ /* 0x000fc800078e00ff */
[----:B------:R-:W-:Y:S05]  /*28f0*/  RET.REL.NODEC R2 `(gluon_tcgen05) ;  /* 0xffffffd402c07950 */ /* 0x000fea0003c3ffff */
.L_x_70:
[----:B------:R-:W-:-:S00]  /*2900*/  BRA `(.L_x_70) ;  /* 0xfffffffc00fc7947 */ /* 0x000fc0000383ffff */
[----:B------:R-:W-:-:S00]  /*2910*/  NOP ;  /* 0x0000000000007918 */ /* 0x000fc00000000000 */
        /* <DEDUP_REMOVED lines=14> */
.L_x_73:


//--------------------- .nv.shared.gluon_tcgen05  --------------------------
	.section	.nv.shared.gluon_tcgen05,"aw",@nobits
	.sectionflags	@""
	.align	16
	.zero		1024


//--------------------- .nv.shared.reserved.0     --------------------------
	.section	.nv.shared.reserved.0,"aw",@nobits
	.align	8
	.weak		__nv_reservedSMEM_offset_0_alias
	.size		__nv_reservedSMEM_offset_0_alias, 0, 64
	.other		__nv_reservedSMEM_offset_0_alias,@"STO_CUDA_RESERVED_SHARED STV_DEFAULT"
__nv_reservedSMEM_offset_0_alias:
	.zero		0
.nv.shared.reserved.0:
	.zero		64
	.weak		__nv_reservedSMEM_allocation_phase
	.type		__nv_reservedSMEM_allocation_phase,@object
	.size		__nv_reservedSMEM_allocation_phase,(.L_0 - __nv_reservedSMEM_allocation_phase)
__nv_reservedSMEM_allocation_phase:
	.zero		1
.L_0:
	.zero		7
	.weak		__nv_reservedSMEM_devtool_atexit_pc
	.type		__nv_reservedSMEM_devtool_atexit_pc,@object
	.size		__nv_reservedSMEM_devtool_atexit_pc,(__nv_reservedSMEM_allocation_mask - __nv_reservedSMEM_devtool_atexit_pc)
__nv_reservedSMEM_devtool_atexit_pc:
	.zero		8
	.weak		__nv_reservedSMEM_allocation_mask
	.type		__nv_reservedSMEM_allocation_mask,@object
	.size		__nv_reservedSMEM_allocation_mask,(.L_2 - __nv_reservedSMEM_allocation_mask)
__nv_reservedSMEM_allocation_mask:
	.zero		4
.L_2:


//--------------------- .nv.constant0.gluon_tcgen05 --------------------------
	.section	.nv.constant0.gluon_tcgen05,"a",@progbits
	.sectionflags	@""
	.align	4
.nv.constant0.gluon_tcgen05:
	.zero		976


//--------------------- SYMBOLS --------------------------

	.type		.nv.reservedSmem.offset0,@object
	.size		.nv.reservedSmem.offset0,0x4
	.type		.nv.reservedSmem.cap,@object
	.size		.nv.reservedSmem.cap,0x4
